//
// Generated by NVIDIA NVVM Compiler
//
// Compiler Build ID: CL-36424714
// Cuda compilation tools, release 13.0, V13.0.88
// Based on NVVM 20.0.0
//

.version 9.0
.target sm_100
.address_size 64

	// .globl	normalize_f32

.visible .entry normalize_f32(
	.param .u64 normalize_f32_param_0,
	.param .u64 .ptr .align 1 normalize_f32_param_1,
	.param .u64 normalize_f32_param_2,
	.param .f32 normalize_f32_param_3
)
{
	.reg .pred 	%p<37>;
	.reg .b32 	%r<5>;
	.reg .b32 	%f<287>;
	.reg .b64 	%rd<366>;

	ld.param.u64 	%rd76, [normalize_f32_param_0];
	ld.param.u64 	%rd77, [normalize_f32_param_1];
	ld.param.u64 	%rd75, [normalize_f32_param_2];
	ld.param.f32 	%f30, [normalize_f32_param_3];
	cvta.to.global.u64 	%rd1, %rd77;
	mov.u32 	%r1, %ctaid.x;
	mov.u32 	%r2, %ntid.x;
	mov.u32 	%r3, %tid.x;
	mad.lo.s32 	%r4, %r1, %r2, %r3;
	cvt.u64.u32 	%rd2, %r4;
	setp.le.u64 	%p1, %rd76, %rd2;
	@%p1 bra 	$L__BB0_48;
	mul.lo.s64 	%rd3, %rd75, %rd2;
	setp.eq.s64 	%p2, %rd75, 0;
	mov.f32 	%f277, 0f00000000;
	@%p2 bra 	$L__BB0_13;
	and.b64  	%rd4, %rd75, 15;
	setp.lt.u64 	%p3, %rd75, 16;
	mov.f32 	%f277, 0f00000000;
	mov.b64 	%rd341, 0;
	@%p3 bra 	$L__BB0_5;
	and.b64  	%rd341, %rd75, -16;
	shl.b64 	%rd79, %rd3, 2;
	add.s64 	%rd80, %rd79, %rd1;
	add.s64 	%rd338, %rd80, 32;
	mov.f32 	%f277, 0f00000000;
	mov.u64 	%rd339, %rd341;
$L__BB0_4:
	.pragma "nounroll";
	ld.global.f32 	%f35, [%rd338+-32];
	add.f32 	%f36, %f277, %f35;
	ld.global.f32 	%f37, [%rd338+-28];
	add.f32 	%f38, %f36, %f37;
	ld.global.f32 	%f39, [%rd338+-24];
	add.f32 	%f40, %f38, %f39;
	ld.global.f32 	%f41, [%rd338+-20];
	add.f32 	%f42, %f40, %f41;
	ld.global.f32 	%f43, [%rd338+-16];
	add.f32 	%f44, %f42, %f43;
	ld.global.f32 	%f45, [%rd338+-12];
	add.f32 	%f46, %f44, %f45;
	ld.global.f32 	%f47, [%rd338+-8];
	add.f32 	%f48, %f46, %f47;
	ld.global.f32 	%f49, [%rd338+-4];
	add.f32 	%f50, %f48, %f49;
	ld.global.f32 	%f51, [%rd338];
	add.f32 	%f52, %f50, %f51;
	ld.global.f32 	%f53, [%rd338+4];
	add.f32 	%f54, %f52, %f53;
	ld.global.f32 	%f55, [%rd338+8];
	add.f32 	%f56, %f54, %f55;
	ld.global.f32 	%f57, [%rd338+12];
	add.f32 	%f58, %f56, %f57;
	ld.global.f32 	%f59, [%rd338+16];
	add.f32 	%f60, %f58, %f59;
	ld.global.f32 	%f61, [%rd338+20];
	add.f32 	%f62, %f60, %f61;
	ld.global.f32 	%f63, [%rd338+24];
	add.f32 	%f64, %f62, %f63;
	ld.global.f32 	%f65, [%rd338+28];
	add.f32 	%f277, %f64, %f65;
	add.s64 	%rd339, %rd339, -16;
	add.s64 	%rd338, %rd338, 64;
	setp.ne.s64 	%p4, %rd339, 0;
	@%p4 bra 	$L__BB0_4;
$L__BB0_5:
	setp.eq.s64 	%p5, %rd4, 0;
	@%p5 bra 	$L__BB0_13;
	and.b64  	%rd12, %rd75, 7;
	setp.lt.u64 	%p6, %rd4, 8;
	@%p6 bra 	$L__BB0_8;
	add.s64 	%rd81, %rd341, %rd3;
	shl.b64 	%rd82, %rd81, 2;
	add.s64 	%rd83, %rd1, %rd82;
	ld.global.f32 	%f67, [%rd83];
	add.f32 	%f68, %f277, %f67;
	add.s64 	%rd84, %rd341, 1;
	and.b64  	%rd85, %rd84, 4294967295;
	add.s64 	%rd86, %rd85, %rd3;
	shl.b64 	%rd87, %rd86, 2;
	add.s64 	%rd88, %rd1, %rd87;
	ld.global.f32 	%f69, [%rd88];
	add.f32 	%f70, %f68, %f69;
	add.s64 	%rd89, %rd341, 2;
	and.b64  	%rd90, %rd89, 4294967295;
	add.s64 	%rd91, %rd90, %rd3;
	shl.b64 	%rd92, %rd91, 2;
	add.s64 	%rd93, %rd1, %rd92;
	ld.global.f32 	%f71, [%rd93];
	add.f32 	%f72, %f70, %f71;
	add.s64 	%rd94, %rd341, 3;
	and.b64  	%rd95, %rd94, 4294967295;
	add.s64 	%rd96, %rd95, %rd3;
	shl.b64 	%rd97, %rd96, 2;
	add.s64 	%rd98, %rd1, %rd97;
	ld.global.f32 	%f73, [%rd98];
	add.f32 	%f74, %f72, %f73;
	add.s64 	%rd99, %rd341, 4;
	and.b64  	%rd100, %rd99, 4294967295;
	add.s64 	%rd101, %rd100, %rd3;
	shl.b64 	%rd102, %rd101, 2;
	add.s64 	%rd103, %rd1, %rd102;
	ld.global.f32 	%f75, [%rd103];
	add.f32 	%f76, %f74, %f75;
	add.s64 	%rd104, %rd341, 5;
	and.b64  	%rd105, %rd104, 4294967295;
	add.s64 	%rd106, %rd105, %rd3;
	shl.b64 	%rd107, %rd106, 2;
	add.s64 	%rd108, %rd1, %rd107;
	ld.global.f32 	%f77, [%rd108];
	add.f32 	%f78, %f76, %f77;
	add.s64 	%rd109, %rd341, 6;
	and.b64  	%rd110, %rd109, 4294967295;
	add.s64 	%rd111, %rd110, %rd3;
	shl.b64 	%rd112, %rd111, 2;
	add.s64 	%rd113, %rd1, %rd112;
	ld.global.f32 	%f79, [%rd113];
	add.f32 	%f80, %f78, %f79;
	add.s64 	%rd114, %rd341, 7;
	and.b64  	%rd115, %rd114, 4294967295;
	add.s64 	%rd116, %rd115, %rd3;
	shl.b64 	%rd117, %rd116, 2;
	add.s64 	%rd118, %rd1, %rd117;
	ld.global.f32 	%f81, [%rd118];
	add.f32 	%f277, %f80, %f81;
	add.s64 	%rd119, %rd341, 8;
	and.b64  	%rd341, %rd119, 4294967295;
$L__BB0_8:
	setp.eq.s64 	%p7, %rd12, 0;
	@%p7 bra 	$L__BB0_13;
	and.b64  	%rd343, %rd75, 3;
	setp.lt.u64 	%p8, %rd12, 4;
	@%p8 bra 	$L__BB0_11;
	add.s64 	%rd120, %rd341, %rd3;
	shl.b64 	%rd121, %rd120, 2;
	add.s64 	%rd122, %rd1, %rd121;
	ld.global.f32 	%f83, [%rd122];
	add.f32 	%f84, %f277, %f83;
	add.s64 	%rd123, %rd341, 1;
	and.b64  	%rd124, %rd123, 4294967295;
	add.s64 	%rd125, %rd124, %rd3;
	shl.b64 	%rd126, %rd125, 2;
	add.s64 	%rd127, %rd1, %rd126;
	ld.global.f32 	%f85, [%rd127];
	add.f32 	%f86, %f84, %f85;
	add.s64 	%rd128, %rd341, 2;
	and.b64  	%rd129, %rd128, 4294967295;
	add.s64 	%rd130, %rd129, %rd3;
	shl.b64 	%rd131, %rd130, 2;
	add.s64 	%rd132, %rd1, %rd131;
	ld.global.f32 	%f87, [%rd132];
	add.f32 	%f88, %f86, %f87;
	add.s64 	%rd133, %rd341, 3;
	and.b64  	%rd134, %rd133, 4294967295;
	add.s64 	%rd135, %rd134, %rd3;
	shl.b64 	%rd136, %rd135, 2;
	add.s64 	%rd137, %rd1, %rd136;
	ld.global.f32 	%f89, [%rd137];
	add.f32 	%f277, %f88, %f89;
	add.s64 	%rd138, %rd341, 4;
	and.b64  	%rd341, %rd138, 4294967295;
$L__BB0_11:
	setp.eq.s64 	%p9, %rd343, 0;
	@%p9 bra 	$L__BB0_13;
$L__BB0_12:
	.pragma "nounroll";
	add.s64 	%rd139, %rd341, %rd3;
	shl.b64 	%rd140, %rd139, 2;
	add.s64 	%rd141, %rd1, %rd140;
	ld.global.f32 	%f90, [%rd141];
	add.f32 	%f277, %f277, %f90;
	add.s64 	%rd142, %rd341, 1;
	and.b64  	%rd341, %rd142, 4294967295;
	add.s64 	%rd343, %rd343, -1;
	setp.ne.s64 	%p10, %rd343, 0;
	@%p10 bra 	$L__BB0_12;
$L__BB0_13:
	setp.eq.s64 	%p11, %rd75, 0;
	cvt.rn.f32.u64 	%f14, %rd75;
	div.rn.f32 	%f15, %f277, %f14;
	mov.f32 	%f286, 0f00000000;
	@%p11 bra 	$L__BB0_36;
	and.b64  	%rd22, %rd75, 15;
	setp.lt.u64 	%p12, %rd75, 16;
	mov.b64 	%rd345, 0;
	@%p12 bra 	$L__BB0_17;
	and.b64  	%rd345, %rd75, -16;
	shl.b64 	%rd144, %rd3, 2;
	add.s64 	%rd145, %rd144, %rd1;
	add.s64 	%rd350, %rd145, 32;
	mov.u64 	%rd351, %rd345;
$L__BB0_16:
	.pragma "nounroll";
	ld.global.f32 	%f92, [%rd350+-32];
	sub.f32 	%f93, %f92, %f15;
	st.global.f32 	[%rd350+-32], %f93;
	ld.global.f32 	%f94, [%rd350+-28];
	sub.f32 	%f95, %f94, %f15;
	st.global.f32 	[%rd350+-28], %f95;
	ld.global.f32 	%f96, [%rd350+-24];
	sub.f32 	%f97, %f96, %f15;
	st.global.f32 	[%rd350+-24], %f97;
	ld.global.f32 	%f98, [%rd350+-20];
	sub.f32 	%f99, %f98, %f15;
	st.global.f32 	[%rd350+-20], %f99;
	ld.global.f32 	%f100, [%rd350+-16];
	sub.f32 	%f101, %f100, %f15;
	st.global.f32 	[%rd350+-16], %f101;
	ld.global.f32 	%f102, [%rd350+-12];
	sub.f32 	%f103, %f102, %f15;
	st.global.f32 	[%rd350+-12], %f103;
	ld.global.f32 	%f104, [%rd350+-8];
	sub.f32 	%f105, %f104, %f15;
	st.global.f32 	[%rd350+-8], %f105;
	ld.global.f32 	%f106, [%rd350+-4];
	sub.f32 	%f107, %f106, %f15;
	st.global.f32 	[%rd350+-4], %f107;
	ld.global.f32 	%f108, [%rd350];
	sub.f32 	%f109, %f108, %f15;
	st.global.f32 	[%rd350], %f109;
	ld.global.f32 	%f110, [%rd350+4];
	sub.f32 	%f111, %f110, %f15;
	st.global.f32 	[%rd350+4], %f111;
	ld.global.f32 	%f112, [%rd350+8];
	sub.f32 	%f113, %f112, %f15;
	st.global.f32 	[%rd350+8], %f113;
	ld.global.f32 	%f114, [%rd350+12];
	sub.f32 	%f115, %f114, %f15;
	st.global.f32 	[%rd350+12], %f115;
	ld.global.f32 	%f116, [%rd350+16];
	sub.f32 	%f117, %f116, %f15;
	st.global.f32 	[%rd350+16], %f117;
	ld.global.f32 	%f118, [%rd350+20];
	sub.f32 	%f119, %f118, %f15;
	st.global.f32 	[%rd350+20], %f119;
	ld.global.f32 	%f120, [%rd350+24];
	sub.f32 	%f121, %f120, %f15;
	st.global.f32 	[%rd350+24], %f121;
	ld.global.f32 	%f122, [%rd350+28];
	sub.f32 	%f123, %f122, %f15;
	st.global.f32 	[%rd350+28], %f123;
	add.s64 	%rd351, %rd351, -16;
	add.s64 	%rd350, %rd350, 64;
	setp.eq.s64 	%p13, %rd351, 0;
	@%p13 bra 	$L__BB0_17;
	bra.uni 	$L__BB0_16;
$L__BB0_17:
	setp.eq.s64 	%p14, %rd22, 0;
	@%p14 bra 	$L__BB0_25;
	and.b64  	%rd26, %rd75, 7;
	setp.lt.u64 	%p15, %rd22, 8;
	@%p15 bra 	$L__BB0_20;
	add.s64 	%rd146, %rd345, %rd3;
	shl.b64 	%rd147, %rd146, 2;
	add.s64 	%rd148, %rd1, %rd147;
	ld.global.f32 	%f124, [%rd148];
	sub.f32 	%f125, %f124, %f15;
	st.global.f32 	[%rd148], %f125;
	add.s64 	%rd149, %rd345, 1;
	and.b64  	%rd150, %rd149, 4294967295;
	add.s64 	%rd151, %rd150, %rd3;
	shl.b64 	%rd152, %rd151, 2;
	add.s64 	%rd153, %rd1, %rd152;
	ld.global.f32 	%f126, [%rd153];
	sub.f32 	%f127, %f126, %f15;
	st.global.f32 	[%rd153], %f127;
	add.s64 	%rd154, %rd345, 2;
	and.b64  	%rd155, %rd154, 4294967295;
	add.s64 	%rd156, %rd155, %rd3;
	shl.b64 	%rd157, %rd156, 2;
	add.s64 	%rd158, %rd1, %rd157;
	ld.global.f32 	%f128, [%rd158];
	sub.f32 	%f129, %f128, %f15;
	st.global.f32 	[%rd158], %f129;
	add.s64 	%rd159, %rd345, 3;
	and.b64  	%rd160, %rd159, 4294967295;
	add.s64 	%rd161, %rd160, %rd3;
	shl.b64 	%rd162, %rd161, 2;
	add.s64 	%rd163, %rd1, %rd162;
	ld.global.f32 	%f130, [%rd163];
	sub.f32 	%f131, %f130, %f15;
	st.global.f32 	[%rd163], %f131;
	add.s64 	%rd164, %rd345, 4;
	and.b64  	%rd165, %rd164, 4294967295;
	add.s64 	%rd166, %rd165, %rd3;
	shl.b64 	%rd167, %rd166, 2;
	add.s64 	%rd168, %rd1, %rd167;
	ld.global.f32 	%f132, [%rd168];
	sub.f32 	%f133, %f132, %f15;
	st.global.f32 	[%rd168], %f133;
	add.s64 	%rd169, %rd345, 5;
	and.b64  	%rd170, %rd169, 4294967295;
	add.s64 	%rd171, %rd170, %rd3;
	shl.b64 	%rd172, %rd171, 2;
	add.s64 	%rd173, %rd1, %rd172;
	ld.global.f32 	%f134, [%rd173];
	sub.f32 	%f135, %f134, %f15;
	st.global.f32 	[%rd173], %f135;
	add.s64 	%rd174, %rd345, 6;
	and.b64  	%rd175, %rd174, 4294967295;
	add.s64 	%rd176, %rd175, %rd3;
	shl.b64 	%rd177, %rd176, 2;
	add.s64 	%rd178, %rd1, %rd177;
	ld.global.f32 	%f136, [%rd178];
	sub.f32 	%f137, %f136, %f15;
	st.global.f32 	[%rd178], %f137;
	add.s64 	%rd179, %rd345, 7;
	and.b64  	%rd180, %rd179, 4294967295;
	add.s64 	%rd181, %rd180, %rd3;
	shl.b64 	%rd182, %rd181, 2;
	add.s64 	%rd183, %rd1, %rd182;
	ld.global.f32 	%f138, [%rd183];
	sub.f32 	%f139, %f138, %f15;
	st.global.f32 	[%rd183], %f139;
	add.s64 	%rd184, %rd345, 8;
	and.b64  	%rd345, %rd184, 4294967295;
$L__BB0_20:
	setp.eq.s64 	%p16, %rd26, 0;
	@%p16 bra 	$L__BB0_25;
	and.b64  	%rd348, %rd75, 3;
	setp.lt.u64 	%p17, %rd26, 4;
	@%p17 bra 	$L__BB0_23;
	add.s64 	%rd185, %rd345, %rd3;
	shl.b64 	%rd186, %rd185, 2;
	add.s64 	%rd187, %rd1, %rd186;
	ld.global.f32 	%f140, [%rd187];
	sub.f32 	%f141, %f140, %f15;
	st.global.f32 	[%rd187], %f141;
	add.s64 	%rd188, %rd345, 1;
	and.b64  	%rd189, %rd188, 4294967295;
	add.s64 	%rd190, %rd189, %rd3;
	shl.b64 	%rd191, %rd190, 2;
	add.s64 	%rd192, %rd1, %rd191;
	ld.global.f32 	%f142, [%rd192];
	sub.f32 	%f143, %f142, %f15;
	st.global.f32 	[%rd192], %f143;
	add.s64 	%rd193, %rd345, 2;
	and.b64  	%rd194, %rd193, 4294967295;
	add.s64 	%rd195, %rd194, %rd3;
	shl.b64 	%rd196, %rd195, 2;
	add.s64 	%rd197, %rd1, %rd196;
	ld.global.f32 	%f144, [%rd197];
	sub.f32 	%f145, %f144, %f15;
	st.global.f32 	[%rd197], %f145;
	add.s64 	%rd198, %rd345, 3;
	and.b64  	%rd199, %rd198, 4294967295;
	add.s64 	%rd200, %rd199, %rd3;
	shl.b64 	%rd201, %rd200, 2;
	add.s64 	%rd202, %rd1, %rd201;
	ld.global.f32 	%f146, [%rd202];
	sub.f32 	%f147, %f146, %f15;
	st.global.f32 	[%rd202], %f147;
	add.s64 	%rd203, %rd345, 4;
	and.b64  	%rd345, %rd203, 4294967295;
$L__BB0_23:
	setp.eq.s64 	%p18, %rd348, 0;
	@%p18 bra 	$L__BB0_25;
$L__BB0_24:
	.pragma "nounroll";
	add.s64 	%rd204, %rd345, %rd3;
	shl.b64 	%rd205, %rd204, 2;
	add.s64 	%rd206, %rd1, %rd205;
	ld.global.f32 	%f148, [%rd206];
	sub.f32 	%f149, %f148, %f15;
	st.global.f32 	[%rd206], %f149;
	add.s64 	%rd207, %rd345, 1;
	and.b64  	%rd345, %rd207, 4294967295;
	add.s64 	%rd348, %rd348, -1;
	setp.ne.s64 	%p19, %rd348, 0;
	@%p19 bra 	$L__BB0_24;
$L__BB0_25:
	setp.lt.u64 	%p20, %rd75, 16;
	mov.f32 	%f286, 0f00000000;
	mov.b64 	%rd354, 0;
	@%p20 bra 	$L__BB0_28;
	and.b64  	%rd354, %rd75, -16;
	shl.b64 	%rd209, %rd3, 2;
	add.s64 	%rd210, %rd209, %rd1;
	add.s64 	%rd352, %rd210, 32;
	mov.f32 	%f286, 0f00000000;
	mov.u64 	%rd353, %rd354;
$L__BB0_27:
	.pragma "nounroll";
	ld.global.f32 	%f153, [%rd352+-32];
	fma.rn.f32 	%f154, %f153, %f153, %f286;
	ld.global.f32 	%f155, [%rd352+-28];
	fma.rn.f32 	%f156, %f155, %f155, %f154;
	ld.global.f32 	%f157, [%rd352+-24];
	fma.rn.f32 	%f158, %f157, %f157, %f156;
	ld.global.f32 	%f159, [%rd352+-20];
	fma.rn.f32 	%f160, %f159, %f159, %f158;
	ld.global.f32 	%f161, [%rd352+-16];
	fma.rn.f32 	%f162, %f161, %f161, %f160;
	ld.global.f32 	%f163, [%rd352+-12];
	fma.rn.f32 	%f164, %f163, %f163, %f162;
	ld.global.f32 	%f165, [%rd352+-8];
	fma.rn.f32 	%f166, %f165, %f165, %f164;
	ld.global.f32 	%f167, [%rd352+-4];
	fma.rn.f32 	%f168, %f167, %f167, %f166;
	ld.global.f32 	%f169, [%rd352];
	fma.rn.f32 	%f170, %f169, %f169, %f168;
	ld.global.f32 	%f171, [%rd352+4];
	fma.rn.f32 	%f172, %f171, %f171, %f170;
	ld.global.f32 	%f173, [%rd352+8];
	fma.rn.f32 	%f174, %f173, %f173, %f172;
	ld.global.f32 	%f175, [%rd352+12];
	fma.rn.f32 	%f176, %f175, %f175, %f174;
	ld.global.f32 	%f177, [%rd352+16];
	fma.rn.f32 	%f178, %f177, %f177, %f176;
	ld.global.f32 	%f179, [%rd352+20];
	fma.rn.f32 	%f180, %f179, %f179, %f178;
	ld.global.f32 	%f181, [%rd352+24];
	fma.rn.f32 	%f182, %f181, %f181, %f180;
	ld.global.f32 	%f183, [%rd352+28];
	fma.rn.f32 	%f286, %f183, %f183, %f182;
	add.s64 	%rd353, %rd353, -16;
	add.s64 	%rd352, %rd352, 64;
	setp.ne.s64 	%p21, %rd353, 0;
	@%p21 bra 	$L__BB0_27;
$L__BB0_28:
	setp.eq.s64 	%p22, %rd22, 0;
	@%p22 bra 	$L__BB0_36;
	and.b64  	%rd47, %rd75, 7;
	setp.lt.u64 	%p23, %rd22, 8;
	@%p23 bra 	$L__BB0_31;
	add.s64 	%rd211, %rd354, %rd3;
	shl.b64 	%rd212, %rd211, 2;
	add.s64 	%rd213, %rd1, %rd212;
	ld.global.f32 	%f185, [%rd213];
	fma.rn.f32 	%f186, %f185, %f185, %f286;
	add.s64 	%rd214, %rd354, 1;
	and.b64  	%rd215, %rd214, 4294967295;
	add.s64 	%rd216, %rd215, %rd3;
	shl.b64 	%rd217, %rd216, 2;
	add.s64 	%rd218, %rd1, %rd217;
	ld.global.f32 	%f187, [%rd218];
	fma.rn.f32 	%f188, %f187, %f187, %f186;
	add.s64 	%rd219, %rd354, 2;
	and.b64  	%rd220, %rd219, 4294967295;
	add.s64 	%rd221, %rd220, %rd3;
	shl.b64 	%rd222, %rd221, 2;
	add.s64 	%rd223, %rd1, %rd222;
	ld.global.f32 	%f189, [%rd223];
	fma.rn.f32 	%f190, %f189, %f189, %f188;
	add.s64 	%rd224, %rd354, 3;
	and.b64  	%rd225, %rd224, 4294967295;
	add.s64 	%rd226, %rd225, %rd3;
	shl.b64 	%rd227, %rd226, 2;
	add.s64 	%rd228, %rd1, %rd227;
	ld.global.f32 	%f191, [%rd228];
	fma.rn.f32 	%f192, %f191, %f191, %f190;
	add.s64 	%rd229, %rd354, 4;
	and.b64  	%rd230, %rd229, 4294967295;
	add.s64 	%rd231, %rd230, %rd3;
	shl.b64 	%rd232, %rd231, 2;
	add.s64 	%rd233, %rd1, %rd232;
	ld.global.f32 	%f193, [%rd233];
	fma.rn.f32 	%f194, %f193, %f193, %f192;
	add.s64 	%rd234, %rd354, 5;
	and.b64  	%rd235, %rd234, 4294967295;
	add.s64 	%rd236, %rd235, %rd3;
	shl.b64 	%rd237, %rd236, 2;
	add.s64 	%rd238, %rd1, %rd237;
	ld.global.f32 	%f195, [%rd238];
	fma.rn.f32 	%f196, %f195, %f195, %f194;
	add.s64 	%rd239, %rd354, 6;
	and.b64  	%rd240, %rd239, 4294967295;
	add.s64 	%rd241, %rd240, %rd3;
	shl.b64 	%rd242, %rd241, 2;
	add.s64 	%rd243, %rd1, %rd242;
	ld.global.f32 	%f197, [%rd243];
	fma.rn.f32 	%f198, %f197, %f197, %f196;
	add.s64 	%rd244, %rd354, 7;
	and.b64  	%rd245, %rd244, 4294967295;
	add.s64 	%rd246, %rd245, %rd3;
	shl.b64 	%rd247, %rd246, 2;
	add.s64 	%rd248, %rd1, %rd247;
	ld.global.f32 	%f199, [%rd248];
	fma.rn.f32 	%f286, %f199, %f199, %f198;
	add.s64 	%rd249, %rd354, 8;
	and.b64  	%rd354, %rd249, 4294967295;
$L__BB0_31:
	setp.eq.s64 	%p24, %rd47, 0;
	@%p24 bra 	$L__BB0_36;
	and.b64  	%rd357, %rd75, 3;
	setp.lt.u64 	%p25, %rd47, 4;
	@%p25 bra 	$L__BB0_34;
	add.s64 	%rd250, %rd354, %rd3;
	shl.b64 	%rd251, %rd250, 2;
	add.s64 	%rd252, %rd1, %rd251;
	ld.global.f32 	%f201, [%rd252];
	fma.rn.f32 	%f202, %f201, %f201, %f286;
	add.s64 	%rd253, %rd354, 1;
	and.b64  	%rd254, %rd253, 4294967295;
	add.s64 	%rd255, %rd254, %rd3;
	shl.b64 	%rd256, %rd255, 2;
	add.s64 	%rd257, %rd1, %rd256;
	ld.global.f32 	%f203, [%rd257];
	fma.rn.f32 	%f204, %f203, %f203, %f202;
	add.s64 	%rd258, %rd354, 2;
	and.b64  	%rd259, %rd258, 4294967295;
	add.s64 	%rd260, %rd259, %rd3;
	shl.b64 	%rd261, %rd260, 2;
	add.s64 	%rd262, %rd1, %rd261;
	ld.global.f32 	%f205, [%rd262];
	fma.rn.f32 	%f206, %f205, %f205, %f204;
	add.s64 	%rd263, %rd354, 3;
	and.b64  	%rd264, %rd263, 4294967295;
	add.s64 	%rd265, %rd264, %rd3;
	shl.b64 	%rd266, %rd265, 2;
	add.s64 	%rd267, %rd1, %rd266;
	ld.global.f32 	%f207, [%rd267];
	fma.rn.f32 	%f286, %f207, %f207, %f206;
	add.s64 	%rd268, %rd354, 4;
	and.b64  	%rd354, %rd268, 4294967295;
$L__BB0_34:
	setp.eq.s64 	%p26, %rd357, 0;
	@%p26 bra 	$L__BB0_36;
$L__BB0_35:
	.pragma "nounroll";
	add.s64 	%rd269, %rd354, %rd3;
	shl.b64 	%rd270, %rd269, 2;
	add.s64 	%rd271, %rd1, %rd270;
	ld.global.f32 	%f208, [%rd271];
	fma.rn.f32 	%f286, %f208, %f208, %f286;
	add.s64 	%rd272, %rd354, 1;
	and.b64  	%rd354, %rd272, 4294967295;
	add.s64 	%rd357, %rd357, -1;
	setp.ne.s64 	%p27, %rd357, 0;
	@%p27 bra 	$L__BB0_35;
$L__BB0_36:
	setp.eq.s64 	%p28, %rd75, 0;
	div.rn.f32 	%f209, %f286, %f14;
	add.f32 	%f210, %f30, %f209;
	sqrt.rn.f32 	%f29, %f210;
	@%p28 bra 	$L__BB0_48;
	and.b64  	%rd57, %rd75, 15;
	setp.lt.u64 	%p29, %rd75, 16;
	mov.b64 	%rd362, 0;
	@%p29 bra 	$L__BB0_40;
	and.b64  	%rd362, %rd75, -16;
	shl.b64 	%rd274, %rd3, 2;
	add.s64 	%rd275, %rd274, %rd1;
	add.s64 	%rd359, %rd275, 32;
	mov.u64 	%rd360, %rd362;
$L__BB0_39:
	.pragma "nounroll";
	ld.global.f32 	%f211, [%rd359+-32];
	div.rn.f32 	%f212, %f211, %f29;
	st.global.f32 	[%rd359+-32], %f212;
	ld.global.f32 	%f213, [%rd359+-28];
	div.rn.f32 	%f214, %f213, %f29;
	st.global.f32 	[%rd359+-28], %f214;
	ld.global.f32 	%f215, [%rd359+-24];
	div.rn.f32 	%f216, %f215, %f29;
	st.global.f32 	[%rd359+-24], %f216;
	ld.global.f32 	%f217, [%rd359+-20];
	div.rn.f32 	%f218, %f217, %f29;
	st.global.f32 	[%rd359+-20], %f218;
	ld.global.f32 	%f219, [%rd359+-16];
	div.rn.f32 	%f220, %f219, %f29;
	st.global.f32 	[%rd359+-16], %f220;
	ld.global.f32 	%f221, [%rd359+-12];
	div.rn.f32 	%f222, %f221, %f29;
	st.global.f32 	[%rd359+-12], %f222;
	ld.global.f32 	%f223, [%rd359+-8];
	div.rn.f32 	%f224, %f223, %f29;
	st.global.f32 	[%rd359+-8], %f224;
	ld.global.f32 	%f225, [%rd359+-4];
	div.rn.f32 	%f226, %f225, %f29;
	st.global.f32 	[%rd359+-4], %f226;
	ld.global.f32 	%f227, [%rd359];
	div.rn.f32 	%f228, %f227, %f29;
	st.global.f32 	[%rd359], %f228;
	ld.global.f32 	%f229, [%rd359+4];
	div.rn.f32 	%f230, %f229, %f29;
	st.global.f32 	[%rd359+4], %f230;
	ld.global.f32 	%f231, [%rd359+8];
	div.rn.f32 	%f232, %f231, %f29;
	st.global.f32 	[%rd359+8], %f232;
	ld.global.f32 	%f233, [%rd359+12];
	div.rn.f32 	%f234, %f233, %f29;
	st.global.f32 	[%rd359+12], %f234;
	ld.global.f32 	%f235, [%rd359+16];
	div.rn.f32 	%f236, %f235, %f29;
	st.global.f32 	[%rd359+16], %f236;
	ld.global.f32 	%f237, [%rd359+20];
	div.rn.f32 	%f238, %f237, %f29;
	st.global.f32 	[%rd359+20], %f238;
	ld.global.f32 	%f239, [%rd359+24];
	div.rn.f32 	%f240, %f239, %f29;
	st.global.f32 	[%rd359+24], %f240;
	ld.global.f32 	%f241, [%rd359+28];
	div.rn.f32 	%f242, %f241, %f29;
	st.global.f32 	[%rd359+28], %f242;
	add.s64 	%rd360, %rd360, -16;
	add.s64 	%rd359, %rd359, 64;
	setp.ne.s64 	%p30, %rd360, 0;
	@%p30 bra 	$L__BB0_39;
$L__BB0_40:
	setp.eq.s64 	%p31, %rd57, 0;
	@%p31 bra 	$L__BB0_48;
	and.b64  	%rd65, %rd75, 7;
	setp.lt.u64 	%p32, %rd57, 8;
	@%p32 bra 	$L__BB0_43;
	add.s64 	%rd276, %rd362, %rd3;
	shl.b64 	%rd277, %rd276, 2;
	add.s64 	%rd278, %rd1, %rd277;
	ld.global.f32 	%f243, [%rd278];
	div.rn.f32 	%f244, %f243, %f29;
	st.global.f32 	[%rd278], %f244;
	add.s64 	%rd279, %rd362, 1;
	and.b64  	%rd280, %rd279, 4294967295;
	add.s64 	%rd281, %rd280, %rd3;
	shl.b64 	%rd282, %rd281, 2;
	add.s64 	%rd283, %rd1, %rd282;
	ld.global.f32 	%f245, [%rd283];
	div.rn.f32 	%f246, %f245, %f29;
	st.global.f32 	[%rd283], %f246;
	add.s64 	%rd284, %rd362, 2;
	and.b64  	%rd285, %rd284, 4294967295;
	add.s64 	%rd286, %rd285, %rd3;
	shl.b64 	%rd287, %rd286, 2;
	add.s64 	%rd288, %rd1, %rd287;
	ld.global.f32 	%f247, [%rd288];
	div.rn.f32 	%f248, %f247, %f29;
	st.global.f32 	[%rd288], %f248;
	add.s64 	%rd289, %rd362, 3;
	and.b64  	%rd290, %rd289, 4294967295;
	add.s64 	%rd291, %rd290, %rd3;
	shl.b64 	%rd292, %rd291, 2;
	add.s64 	%rd293, %rd1, %rd292;
	ld.global.f32 	%f249, [%rd293];
	div.rn.f32 	%f250, %f249, %f29;
	st.global.f32 	[%rd293], %f250;
	add.s64 	%rd294, %rd362, 4;
	and.b64  	%rd295, %rd294, 4294967295;
	add.s64 	%rd296, %rd295, %rd3;
	shl.b64 	%rd297, %rd296, 2;
	add.s64 	%rd298, %rd1, %rd297;
	ld.global.f32 	%f251, [%rd298];
	div.rn.f32 	%f252, %f251, %f29;
	st.global.f32 	[%rd298], %f252;
	add.s64 	%rd299, %rd362, 5;
	and.b64  	%rd300, %rd299, 4294967295;
	add.s64 	%rd301, %rd300, %rd3;
	shl.b64 	%rd302, %rd301, 2;
	add.s64 	%rd303, %rd1, %rd302;
	ld.global.f32 	%f253, [%rd303];
	div.rn.f32 	%f254, %f253, %f29;
	st.global.f32 	[%rd303], %f254;
	add.s64 	%rd304, %rd362, 6;
	and.b64  	%rd305, %rd304, 4294967295;
	add.s64 	%rd306, %rd305, %rd3;
	shl.b64 	%rd307, %rd306, 2;
	add.s64 	%rd308, %rd1, %rd307;
	ld.global.f32 	%f255, [%rd308];
	div.rn.f32 	%f256, %f255, %f29;
	st.global.f32 	[%rd308], %f256;
	add.s64 	%rd309, %rd362, 7;
	and.b64  	%rd310, %rd309, 4294967295;
	add.s64 	%rd311, %rd310, %rd3;
	shl.b64 	%rd312, %rd311, 2;
	add.s64 	%rd313, %rd1, %rd312;
	ld.global.f32 	%f257, [%rd313];
	div.rn.f32 	%f258, %f257, %f29;
	st.global.f32 	[%rd313], %f258;
	add.s64 	%rd314, %rd362, 8;
	and.b64  	%rd362, %rd314, 4294967295;
$L__BB0_43:
	setp.eq.s64 	%p33, %rd65, 0;
	@%p33 bra 	$L__BB0_48;
	and.b64  	%rd364, %rd75, 3;
	setp.lt.u64 	%p34, %rd65, 4;
	@%p34 bra 	$L__BB0_46;
	add.s64 	%rd315, %rd362, %rd3;
	shl.b64 	%rd316, %rd315, 2;
	add.s64 	%rd317, %rd1, %rd316;
	ld.global.f32 	%f259, [%rd317];
	div.rn.f32 	%f260, %f259, %f29;
	st.global.f32 	[%rd317], %f260;
	add.s64 	%rd318, %rd362, 1;
	and.b64  	%rd319, %rd318, 4294967295;
	add.s64 	%rd320, %rd319, %rd3;
	shl.b64 	%rd321, %rd320, 2;
	add.s64 	%rd322, %rd1, %rd321;
	ld.global.f32 	%f261, [%rd322];
	div.rn.f32 	%f262, %f261, %f29;
	st.global.f32 	[%rd322], %f262;
	add.s64 	%rd323, %rd362, 2;
	and.b64  	%rd324, %rd323, 4294967295;
	add.s64 	%rd325, %rd324, %rd3;
	shl.b64 	%rd326, %rd325, 2;
	add.s64 	%rd327, %rd1, %rd326;
	ld.global.f32 	%f263, [%rd327];
	div.rn.f32 	%f264, %f263, %f29;
	st.global.f32 	[%rd327], %f264;
	add.s64 	%rd328, %rd362, 3;
	and.b64  	%rd329, %rd328, 4294967295;
	add.s64 	%rd330, %rd329, %rd3;
	shl.b64 	%rd331, %rd330, 2;
	add.s64 	%rd332, %rd1, %rd331;
	ld.global.f32 	%f265, [%rd332];
	div.rn.f32 	%f266, %f265, %f29;
	st.global.f32 	[%rd332], %f266;
	add.s64 	%rd333, %rd362, 4;
	and.b64  	%rd362, %rd333, 4294967295;
$L__BB0_46:
	setp.eq.s64 	%p35, %rd364, 0;
	@%p35 bra 	$L__BB0_48;
$L__BB0_47:
	.pragma "nounroll";
	add.s64 	%rd334, %rd362, %rd3;
	shl.b64 	%rd335, %rd334, 2;
	add.s64 	%rd336, %rd1, %rd335;
	ld.global.f32 	%f267, [%rd336];
	div.rn.f32 	%f268, %f267, %f29;
	st.global.f32 	[%rd336], %f268;
	add.s64 	%rd337, %rd362, 1;
	and.b64  	%rd362, %rd337, 4294967295;
	add.s64 	%rd364, %rd364, -1;
	setp.ne.s64 	%p36, %rd364, 0;
	@%p36 bra 	$L__BB0_47;
$L__BB0_48:
	ret;

}


// ===== COMPILED SASS (sm_100) =====

	.target	sm_100

	.elftype	@"ET_EXEC"


//--------------------- .note.nv.tkinfo           --------------------------
	.section	.note.nv.tkinfo,"",@"SHT_NOTE"
	.sectionflags	@"SHF_NOTE_NV_TKINFO"
	.tkinfo
        /*0018*/ 	.word	0x00000002
        /*0030*/ 	.string	""
        /*0030*/ 	.string	"ptxas"
        /*0030*/ 	.string	"Cuda compilation tools, release 13.0, V13.0.88"
        /*0030*/ 	.string	"Build cuda_13.0.r13.0/compiler.36424714_0"
        /*0030*/ 	.string	"-arch sm_100 -m 64 "



//--------------------- .note.nv.cuinfo           --------------------------
	.section	.note.nv.cuinfo,"",@"SHT_NOTE"
	.sectionflags	@"SHF_NOTE_NV_CUINFO"
        /*0018*/ 	.short	0x0002
        /*001a*/ 	.short	0x0064
        /*001c*/ 	.short	0x0082
	.zero		2


//--------------------- .nv.info                  --------------------------
	.section	.nv.info,"",@"SHT_CUDA_INFO"
	.align	4


	//----- nvinfo : EIATTR_REGCOUNT
	.align		4
        /*0000*/ 	.byte	0x04, 0x2f
        /*0002*/ 	.short	(.L_1 - .L_0)
	.align		4
.L_0:
        /*0004*/ 	.word	index@(normalize_f32)
        /*0008*/ 	.word	0x00000020


	//----- nvinfo : EIATTR_FRAME_SIZE
	.align		4
.L_1:
        /*000c*/ 	.byte	0x04, 0x11
        /*000e*/ 	.short	(.L_3 - .L_2)
	.align		4
.L_2:
        /*0010*/ 	.word	index@($__internal_1_$__cuda_sm3x_div_rn_noftz_f32_slowpath)
        /*0014*/ 	.word	0x00000000


	//----- nvinfo : EIATTR_FRAME_SIZE
	.align		4
.L_3:
        /*0018*/ 	.byte	0x04, 0x11
        /*001a*/ 	.short	(.L_5 - .L_4)
	.align		4
.L_4:
        /*001c*/ 	.word	index@($__internal_0_$__cuda_sm20_sqrt_rn_f32_slowpath)
        /*0020*/ 	.word	0x00000000


	//----- nvinfo : EIATTR_FRAME_SIZE
	.align		4
.L_5:
        /*0024*/ 	.byte	0x04, 0x11
        /*0026*/ 	.short	(.L_7 - .L_6)
	.align		4
.L_6:
        /*0028*/ 	.word	index@(normalize_f32)
        /*002c*/ 	.word	0x00000000


	//----- nvinfo : EIATTR_MIN_STACK_SIZE
	.align		4
.L_7:
        /*0030*/ 	.byte	0x04, 0x12
        /*0032*/ 	.short	(.L_9 - .L_8)
	.align		4
.L_8:
        /*0034*/ 	.word	index@(normalize_f32)
        /*0038*/ 	.word	0x00000000
.L_9:


//--------------------- .nv.compat                --------------------------
	.section	.nv.compat,"",@"SHT_CUDA_COMPAT_INFO"
	.align	4
        /*0000*/ 	.byte	0x02, 0x09, 0x00, 0x00, 0x02, 0x02, 0x01, 0x00, 0x02, 0x05, 0x05, 0x00, 0x03, 0x07, 0x01, 0x01
        /*0010*/ 	.byte	0x02, 0x03, 0x00, 0x00, 0x02, 0x06, 0x01, 0x00, 0x04, 0x0b, 0x08, 0x00, 0x01, 0x00, 0x00, 0x00
        /*0020*/ 	.byte	0x00, 0x00, 0x00, 0x00


//--------------------- .nv.info.normalize_f32    --------------------------
	.section	.nv.info.normalize_f32,"",@"SHT_CUDA_INFO"
	.sectionflags	@""
	.align	4


	//----- nvinfo : EIATTR_CUDA_API_VERSION
	.align		4
        /*0000*/ 	.byte	0x04, 0x37
        /*0002*/ 	.short	(.L_11 - .L_10)
.L_10:
        /*0004*/ 	.word	0x00000082


	//----- nvinfo : EIATTR_KPARAM_INFO
	.align		4
.L_11:
        /*0008*/ 	.byte	0x04, 0x17
        /*000a*/ 	.short	(.L_13 - .L_12)
.L_12:
        /*000c*/ 	.word	0x00000000
        /*0010*/ 	.short	0x0003
        /*0012*/ 	.short	0x0018
        /*0014*/ 	.byte	0x00, 0xf0, 0x11, 0x00


	//----- nvinfo : EIATTR_KPARAM_INFO
	.align		4
.L_13:
        /*0018*/ 	.byte	0x04, 0x17
        /*001a*/ 	.short	(.L_15 - .L_14)
.L_14:
        /*001c*/ 	.word	0x00000000
        /*0020*/ 	.short	0x0002
        /*0022*/ 	.short	0x0010
        /*0024*/ 	.byte	0x00, 0xf0, 0x21, 0x00


	//----- nvinfo : EIATTR_KPARAM_INFO
	.align		4
.L_15:
        /*0028*/ 	.byte	0x04, 0x17
        /*002a*/ 	.short	(.L_17 - .L_16)
.L_16:
        /*002c*/ 	.word	0x00000000
        /*0030*/ 	.short	0x0001
        /*0032*/ 	.short	0x0008
        /*0034*/ 	.byte	0x00, 0xf5, 0x21, 0x00


	//----- nvinfo : EIATTR_KPARAM_INFO
	.align		4
.L_17:
        /*0038*/ 	.byte	0x04, 0x17
        /*003a*/ 	.short	(.L_19 - .L_18)
.L_18:
        /*003c*/ 	.word	0x00000000
        /*0040*/ 	.short	0x0000
        /*0042*/ 	.short	0x0000
        /*0044*/ 	.byte	0x00, 0xf0, 0x21, 0x00


	//----- nvinfo : EIATTR_SPARSE_MMA_MASK
	.align		4
.L_19:
        /*0048*/ 	.byte	0x03, 0x50
        /*004a*/ 	.short	0x0000


	//----- nvinfo : EIATTR_MAXREG_COUNT
	.align		4
        /*004c*/ 	.byte	0x03, 0x1b
        /*004e*/ 	.short	0x00ff


	//----- nvinfo : EIATTR_MERCURY_ISA_VERSION
	.align		4
        /*0050*/ 	.byte	0x03, 0x5f
        /*0052*/ 	.short	0x0101


	//----- nvinfo : EIATTR_VRC_CTA_INIT_COUNT
	.align		4
        /*0054*/ 	.byte	0x02, 0x4a
	.zero		1
	.zero		1


	//----- nvinfo : EIATTR_EXIT_INSTR_OFFSETS
	.align		4
        /*0058*/ 	.byte	0x04, 0x1c
        /*005a*/ 	.short	(.L_21 - .L_20)


	//   ....[0]....
.L_20:
        /*005c*/ 	.word	0x00000080


	//   ....[1]....
        /*0060*/ 	.word	0x000026e0


	//   ....[2]....
        /*0064*/ 	.word	0x00003980


	//   ....[3]....
        /*0068*/ 	.word	0x00004580


	//   ....[4]....
        /*006c*/ 	.word	0x00004be0


	//   ....[5]....
        /*0070*/ 	.word	0x00004da0


	//----- nvinfo : EIATTR_CRS_STACK_SIZE
	.align		4
.L_21:
        /*0074*/ 	.byte	0x04, 0x1e
        /*0076*/ 	.short	(.L_23 - .L_22)
.L_22:
        /*0078*/ 	.word	0x00000000


	//----- nvinfo : EIATTR_CBANK_PARAM_SIZE
	.align		4
.L_23:
        /*007c*/ 	.byte	0x03, 0x19
        /*007e*/ 	.short	0x001c


	//----- nvinfo : EIATTR_PARAM_CBANK
	.align		4
        /*0080*/ 	.byte	0x04, 0x0a
        /*0082*/ 	.short	(.L_25 - .L_24)
	.align		4
.L_24:
        /*0084*/ 	.word	index@(.nv.constant0.normalize_f32)
        /*0088*/ 	.short	0x0380
        /*008a*/ 	.short	0x001c


	//----- nvinfo : EIATTR_SW_WAR
	.align		4
.L_25:
        /*008c*/ 	.byte	0x04, 0x36
        /*008e*/ 	.short	(.L_27 - .L_26)
.L_26:
        /*0090*/ 	.word	0x00000008
.L_27:


//--------------------- .nv.callgraph             --------------------------
	.section	.nv.callgraph,"",@"SHT_CUDA_CALLGRAPH"
	.align	4
	.sectionentsize	8
	.align		4
        /*0000*/ 	.word	0x00000000
	.align		4
        /*0004*/ 	.word	0xffffffff
	.align		4
        /*0008*/ 	.word	0x00000000
	.align		4
        /*000c*/ 	.word	0xfffffffe
	.align		4
        /*0010*/ 	.word	0x00000000
	.align		4
        /*0014*/ 	.word	0xfffffffd
	.align		4
        /*0018*/ 	.word	0x00000000
	.align		4
        /*001c*/ 	.word	0xfffffffc


//--------------------- .text.normalize_f32       --------------------------
	.section	.text.normalize_f32,"ax",@progbits
	.align	128
        .global         normalize_f32
        .type           normalize_f32,@function
        .size           normalize_f32,(.L_x_102 - normalize_f32)
        .other          normalize_f32,@"STO_CUDA_ENTRY STV_DEFAULT"
normalize_f32:
.text.normalize_f32:
[----:B------:R-:W-:Y:S01]  /*0000*/  LDC R1, c[0x0][0x37c] ;  /* 0x0000df00ff017b82 */ /* 0x000fe20000000800 */
[----:B------:R-:W0:Y:S07]  /*0010*/  S2R R0, SR_TID.X ;  /* 0x0000000000007919 */ /* 0x000e2e0000002100 */
[----:B------:R-:W0:Y:S01]  /*0020*/  S2UR UR4, SR_CTAID.X ;  /* 0x00000000000479c3 */ /* 0x000e220000002500 */
[----:B------:R-:W1:Y:S07]  /*0030*/  LDCU.64 UR6, c[0x0][0x380] ;  /* 0x00007000ff0677ac */ /* 0x000e6e0008000a00 */
[----:B------:R-:W0:Y:S02]  /*0040*/  LDC R5, c[0x0][0x360] ;  /* 0x0000d800ff057b82 */ /* 0x000e240000000800 */
[----:B0-----:R-:W-:-:S05]  /*0050*/  IMAD R5, R5, UR4, R0 ;  /* 0x0000000405057c24 */ /* 0x001fca000f8e0200 */
[----:B-1----:R-:W-:-:S04]  /*0060*/  ISETP.GE.U32.AND P0, PT, R5, UR6, PT ;  /* 0x0000000605007c0c */ /* 0x002fc8000bf06070 */
[----:B------:R-:W-:-:S13]  /*0070*/  ISETP.GE.U32.AND.EX P0, PT, RZ, UR7, PT, P0 ;  /* 0x00000007ff007c0c */ /* 0x000fda000bf06100 */
[----:B------:R-:W-:Y:S05]  /*0080*/  @P0 EXIT ;  /* 0x000000000000094d */ /* 0x000fea0003800000 */
[----:B------:R-:W0:Y:S01]  /*0090*/  LDCU.64 UR8, c[0x0][0x390] ;  /* 0x00007200ff0877ac */ /* 0x000e220008000a00 */
[----:B------:R-:W-:Y:S01]  /*00a0*/  IMAD.MOV.U32 R3, RZ, RZ, RZ ;  /* 0x000000ffff037224 */ /* 0x000fe200078e00ff */
[----:B------:R-:W1:Y:S01]  /*00b0*/  LDCU.64 UR10, c[0x0][0x358] ;  /* 0x00006b00ff0a77ac */ /* 0x000e620008000a00 */
[----:B0-----:R-:W-:Y:S02]  /*00c0*/  UISETP.NE.U32.AND UP0, UPT, UR8, URZ, UPT ;  /* 0x000000ff0800728c */ /* 0x001fe4000bf05070 */
[C---:B------:R-:W-:Y:S02]  /*00d0*/  IMAD.WIDE.U32 R8, R5.reuse, UR8, RZ ;  /* 0x0000000805087c25 */ /* 0x040fe4000f8e00ff */
[----:B------:R-:W-:Y:S02]  /*00e0*/  UISETP.NE.AND.EX UP0, UPT, UR9, URZ, UPT, UP0 ;  /* 0x000000ff0900728c */ /* 0x000fe4000bf05300 */
[----:B------:R-:W-:-:S07]  /*00f0*/  IMAD R4, R5, UR9, R9 ;  /* 0x0000000905047c24 */ /* 0x000fce000f8e0209 */
[----:B-1----:R-:W-:Y:S05]  /*0100*/  BRA.U !UP0, `(.L_x_0) ;  /* 0x0000000908c07547 */ /* 0x002fea000b800000 */
[----:B------:R-:W-:Y:S01]  /*0110*/  UISETP.GE.U32.AND UP2, UPT, UR8, 0x10, UPT ;  /* 0x000000100800788c */ /* 0x000fe2000bf46070 */
[----:B------:R-:W-:Y:S01]  /*0120*/  IMAD.MOV.U32 R3, RZ, RZ, RZ ;  /* 0x000000ffff037224 */ /* 0x000fe200078e00ff */
[----:B------:R-:W-:Y:S02]  /*0130*/  ULOP3.LUT UR13, UR8, 0xf, URZ, 0xc0, !UPT ;  /* 0x0000000f080d7892 */ /* 0x000fe4000f8ec0ff */
[----:B------:R-:W-:Y:S02]  /*0140*/  UISETP.GE.U32.AND.EX UP2, UPT, UR9, URZ, UPT, UP2 ;  /* 0x000000ff0900728c */ /* 0x000fe4000bf46120 */
[----:B------:R-:W-:Y:S01]  /*0150*/  UISETP.NE.U32.AND UP1, UPT, UR13, URZ, UPT ;  /* 0x000000ff0d00728c */ /* 0x000fe2000bf25070 */
[----:B------:R-:W-:Y:S01]  /*0160*/  UMOV UR5, URZ ;  /* 0x000000ff00057c82 */ /* 0x000fe20008000000 */
[----:B------:R-:W-:Y:S02]  /*0170*/  UMOV UR6, URZ ;  /* 0x000000ff00067c82 */ /* 0x000fe40008000000 */
[----:B------:R-:W-:-:S03]  /*0180*/  UISETP.NE.AND.EX UP1, UPT, URZ, URZ, UPT, UP1 ;  /* 0x000000ffff00728c */ /* 0x000fc6000bf25310 */
[----:B------:R-:W-:Y:S08]  /*0190*/  BRA.U !UP2, `(.L_x_1) ;  /* 0x000000010ac47547 */ /* 0x000ff0000b800000 */
[----:B------:R-:W0:Y:S01]  /*01a0*/  LDCU.64 UR14, c[0x0][0x388] ;  /* 0x00007100ff0e77ac */ /* 0x000e220008000a00 */
[----:B------:R-:W-:Y:S01]  /*01b0*/  HFMA2 R3, -RZ, RZ, 0, 0 ;  /* 0x00000000ff037431 */ /* 0x000fe200000001ff */
[----:B------:R-:W1:Y:S01]  /*01c0*/  LDCU UR6, c[0x0][0x394] ;  /* 0x00007280ff0677ac */ /* 0x000e620008000800 */
[----:B------:R-:W-:-:S07]  /*01d0*/  ULOP3.LUT UR5, UR8, 0xfffffff0, URZ, 0xc0, !UPT ;  /* 0xfffffff008057892 */ /* 0x000fce000f8ec0ff */
[----:B------:R-:W-:Y:S01]  /*01e0*/  UMOV UR4, UR5 ;  /* 0x0000000500047c82 */ /* 0x000fe20008000000 */
[----:B0-----:R-:W-:-:S04]  /*01f0*/  LEA R6, P0, R8, UR14, 0x2 ;  /* 0x0000000e08067c11 */ /* 0x001fc8000f8010ff */
[----:B------:R-:W-:Y:S01]  /*0200*/  IADD3 R6, P1, PT, R6, 0x20, RZ ;  /* 0x0000002006067810 */ /* 0x000fe20007f3e0ff */
[----:B-1----:R-:W-:Y:S01]  /*0210*/  UMOV UR7, UR6 ;  /* 0x0000000600077c82 */ /* 0x002fe20008000000 */
[----:B------:R-:W-:-:S05]  /*0220*/  LEA.HI.X R7, R8, UR15, R4, 0x2, P0 ;  /* 0x0000000f08077c11 */ /* 0x000fca00080f1404 */
[----:B------:R-:W-:-:S07]  /*0230*/  IMAD.X R7, RZ, RZ, R7, P1 ;  /* 0x000000ffff077224 */ /* 0x000fce00008e0607 */
.L_x_2:
[----:B------:R-:W2:Y:S04]  /*0240*/  LDG.E R16, desc[UR10][R6.64+-0x20] ;  /* 0xffffe00a06107981 */ /* 0x000ea8000c1e1900 */
[----:B------:R-:W3:Y:S04]  /*0250*/  LDG.E R15, desc[UR10][R6.64+-0x1c] ;  /* 0xffffe40a060f7981 */ /* 0x000ee8000c1e1900 */
[----:B------:R-:W4:Y:S04]  /*0260*/  LDG.E R18, desc[UR10][R6.64+-0x18] ;  /* 0xffffe80a06127981 */ /* 0x000f28000c1e1900 */
[----:B------:R-:W5:Y:S04]  /*0270*/  LDG.E R20, desc[UR10][R6.64+-0x14] ;  /* 0xffffec0a06147981 */ /* 0x000f68000c1e1900 */
        /* <DEDUP_REMOVED lines=11> */
[----:B------:R0:W5:Y:S01]  /*0330*/  LDG.E R0, desc[UR10][R6.64+0x1c] ;  /* 0x00001c0a06007981 */ /* 0x000162000c1e1900 */
[----:B------:R-:W-:-:S04]  /*0340*/  UIADD3 UR4, UP2, UPT, UR4, -0x10, URZ ;  /* 0xfffffff004047890 */ /* 0x000fc8000ff5e0ff */
[----:B------:R-:W-:Y:S02]  /*0350*/  UIADD3.X UR7, UPT, UPT, UR7, -0x1, URZ, UP2, !UPT ;  /* 0xffffffff07077890 */ /* 0x000fe400097fe4ff */
[----:B------:R-:W-:Y:S01]  /*0360*/  UISETP.NE.U32.AND UP2, UPT, UR4, URZ, UPT ;  /* 0x000000ff0400728c */ /* 0x000fe2000bf45070 */
[----:B0-----:R-:W-:-:S03]  /*0370*/  IADD3 R6, P0, PT, R6, 0x40, RZ ;  /* 0x0000004006067810 */ /* 0x001fc60007f1e0ff */
[----:B------:R-:W-:Y:S02]  /*0380*/  UISETP.NE.AND.EX UP2, UPT, UR7, URZ, UPT, UP2 ;  /* 0x000000ff0700728c */ /* 0x000fe4000bf45320 */
[----:B------:R-:W-:Y:S02]  /*0390*/  IMAD.X R7, RZ, RZ, R7, P0 ;  /* 0x000000ffff077224 */ /* 0x000fe400000e0607 */
[----:B--2---:R-:W-:-:S04]  /*03a0*/  FADD R16, R16, R3 ;  /* 0x0000000310107221 */ /* 0x004fc80000000000 */
[----:B---3--:R-:W-:-:S04]  /*03b0*/  FADD R15, R16, R15 ;  /* 0x0000000f100f7221 */ /* 0x008fc80000000000 */
[----:B----4-:R-:W-:-:S04]  /*03c0*/  FADD R15, R15, R18 ;  /* 0x000000120f0f7221 */ /* 0x010fc80000000000 */
[----:B-----5:R-:W-:-:S04]  /*03d0*/  FADD R15, R15, R20 ;  /* 0x000000140f0f7221 */ /* 0x020fc80000000000 */
[----:B------:R-:W-:-:S04]  /*03e0*/  FADD R15, R15, R22 ;  /* 0x000000160f0f7221 */ /* 0x000fc80000000000 */
        /* <DEDUP_REMOVED lines=10> */
[----:B------:R-:W-:Y:S01]  /*0490*/  FADD R3, R5, R0 ;  /* 0x0000000005037221 */ /* 0x000fe20000000000 */
[----:B------:R-:W-:Y:S06]  /*04a0*/  BRA.U UP2, `(.L_x_2) ;  /* 0xfffffffd02647547 */ /* 0x000fec000b83ffff */
.L_x_1:
[----:B------:R-:W-:Y:S05]  /*04b0*/  BRA.U !UP1, `(.L_x_0) ;  /* 0x0000000509d47547 */ /* 0x000fea000b800000 */
[----:B------:R-:W-:Y:S02]  /*04c0*/  UISETP.GE.U32.AND UP2, UPT, UR13, 0x8, UPT ;  /* 0x000000080d00788c */ /* 0x000fe4000bf46070 */
[----:B------:R-:W-:Y:S02]  /*04d0*/  ULOP3.LUT UR12, UR8, 0x7, URZ, 0xc0, !UPT ;  /* 0x00000007080c7892 */ /* 0x000fe4000f8ec0ff */
[----:B------:R-:W-:Y:S02]  /*04e0*/  UISETP.GE.U32.AND.EX UP2, UPT, URZ, URZ, UPT, UP2 ;  /* 0x000000ffff00728c */ /* 0x000fe4000bf46120 */
[----:B------:R-:W-:-:S04]  /*04f0*/  UISETP.NE.U32.AND UP1, UPT, UR12, URZ, UPT ;  /* 0x000000ff0c00728c */ /* 0x000fc8000bf25070 */
[----:B------:R-:W-:-:S03]  /*0500*/  UISETP.NE.AND.EX UP1, UPT, URZ, URZ, UPT, UP1 ;  /* 0x000000ffff00728c */ /* 0x000fc6000bf25310 */
[----:B------:R-:W-:Y:S08]  /*0510*/  BRA.U !UP2, `(.L_x_3) ;  /* 0x000000010ae87547 */ /* 0x000ff0000b800000 */
[----:B------:R-:W0:Y:S01]  /*0520*/  LDCU.64 UR14, c[0x0][0x388] ;  /* 0x00007100ff0e77ac */ /* 0x000e220008000a00 */
[----:B------:R-:W-:Y:S01]  /*0530*/  IADD3 R0, P0, PT, R8, UR5, RZ ;  /* 0x0000000508007c10 */ /* 0x000fe2000ff1e0ff */
[----:B------:R-:W-:-:S03]  /*0540*/  UIADD3 UR9, UPT, UPT, UR5, 0x2, URZ ;  /* 0x0000000205097890 */ /* 0x000fc6000fffe0ff */
[----:B------:R-:W-:Y:S01]  /*0550*/  IADD3.X R5, PT, PT, R4, UR6, RZ, P0, !PT ;  /* 0x0000000604057c10 */ /* 0x000fe200087fe4ff */
[----:B------:R-:W-:Y:S02]  /*0560*/  UIADD3 UR4, UPT, UPT, UR5, 0x1, URZ ;  /* 0x0000000105047890 */ /* 0x000fe4000fffe0ff */
[----:B------:R-:W-:Y:S01]  /*0570*/  UIADD3 UR7, UPT, UPT, UR5, 0x3, URZ ;  /* 0x0000000305077890 */ /* 0x000fe2000fffe0ff */
[C---:B------:R-:W-:Y:S01]  /*0580*/  IADD3 R2, P2, PT, R8.reuse, UR9, RZ ;  /* 0x0000000908027c10 */ /* 0x040fe2000ff5e0ff */
[----:B------:R-:W-:Y:S02]  /*0590*/  UIADD3 UR6, UPT, UPT, UR5, 0x4, URZ ;  /* 0x0000000405067890 */ /* 0x000fe4000fffe0ff */
[----:B------:R-:W-:Y:S01]  /*05a0*/  IADD3 R6, P1, PT, R8, UR4, RZ ;  /* 0x0000000408067c10 */ /* 0x000fe2000ff3e0ff */
[----:B------:R-:W-:Y:S01]  /*05b0*/  UIADD3 UR4, UPT, UPT, UR5, 0x5, URZ ;  /* 0x0000000505047890 */ /* 0x000fe2000fffe0ff */
[----:B------:R-:W-:Y:S02]  /*05c0*/  IMAD.X R7, RZ, RZ, R4, P2 ;  /* 0x000000ffff077224 */ /* 0x000fe400010e0604 */
[----:B------:R-:W-:-:S02]  /*05d0*/  IADD3.X R11, PT, PT, RZ, R4, RZ, P1, !PT ;  /* 0x00000004ff0b7210 */ /* 0x000fc40000ffe4ff */
[----:B0-----:R-:W-:Y:S02]  /*05e0*/  LEA R20, P0, R0, UR14, 0x2 ;  /* 0x0000000e00147c11 */ /* 0x001fe4000f8010ff */
[----:B------:R-:W-:Y:S02]  /*05f0*/  LEA R18, P2, R2, UR14, 0x2 ;  /* 0x0000000e02127c11 */ /* 0x000fe4000f8410ff */
[----:B------:R-:W-:Y:S02]  /*0600*/  LEA.HI.X R21, R0, UR15, R5, 0x2, P0 ;  /* 0x0000000f00157c11 */ /* 0x000fe400080f1405 */
[----:B------:R-:W-:Y:S02]  /*0610*/  IADD3 R0, P0, PT, R8, UR7, RZ ;  /* 0x0000000708007c10 */ /* 0x000fe4000ff1e0ff */
[----:B------:R-:W-:Y:S02]  /*0620*/  LEA R14, P1, R6, UR14, 0x2 ;  /* 0x0000000e060e7c11 */ /* 0x000fe4000f8210ff */
[----:B------:R-:W-:Y:S01]  /*0630*/  LEA.HI.X R19, R2, UR15, R7, 0x2, P2 ;  /* 0x0000000f02137c11 */ /* 0x000fe200090f1407 */
[----:B------:R-:W-:Y:S01]  /*0640*/  IMAD.X R5, RZ, RZ, R4, P0 ;  /* 0x000000ffff057224 */ /* 0x000fe200000e0604 */
[----:B------:R-:W-:-:S02]  /*0650*/  LEA R16, P0, R0, UR14, 0x2 ;  /* 0x0000000e00107c11 */ /* 0x000fc4000f8010ff */
[----:B------:R-:W-:Y:S02]  /*0660*/  LEA.HI.X R15, R6, UR15, R11, 0x2, P1 ;  /* 0x0000000f060f7c11 */ /* 0x000fe400088f140b */
[C---:B------:R-:W-:Y:S01]  /*0670*/  IADD3 R2, P2, PT, R8.reuse, UR4, RZ ;  /* 0x0000000408027c10 */ /* 0x040fe2000ff5e0ff */
[----:B------:R-:W-:Y:S01]  /*0680*/  UIADD3 UR4, UPT, UPT, UR5, 0x6, URZ ;  /* 0x0000000605047890 */ /* 0x000fe2000fffe0ff */
[----:B------:R-:W-:Y:S01]  /*0690*/  IADD3 R7, P1, PT, R8, UR6, RZ ;  /* 0x0000000608077c10 */ /* 0x000fe2000ff3e0ff */
[----:B------:R-:W2:Y:S01]  /*06a0*/  LDG.E R19, desc[UR10][R18.64] ;  /* 0x0000000a12137981 */ /* 0x000ea2000c1e1900 */
[----:B------:R-:W-:Y:S01]  /*06b0*/  LEA.HI.X R17, R0, UR15, R5, 0x2, P0 ;  /* 0x0000000f00117c11 */ /* 0x000fe200080f1405 */
[----:B------:R-:W-:Y:S01]  /*06c0*/  IMAD.X R5, RZ, RZ, R4, P2 ;  /* 0x000000ffff057224 */ /* 0x000fe200010e0604 */
[----:B------:R-:W-:Y:S01]  /*06d0*/  IADD3.X R10, PT, PT, RZ, R4, RZ, P1, !PT ;  /* 0x00000004ff0a7210 */ /* 0x000fe20000ffe4ff */
[----:B------:R-:W3:Y:S01]  /*06e0*/  LDG.E R0, desc[UR10][R20.64] ;  /* 0x0000000a14007981 */ /* 0x000ee2000c1e1900 */
[----:B------:R-:W-:-:S02]  /*06f0*/  LEA R12, P0, R7, UR14, 0x2 ;  /* 0x0000000e070c7c11 */ /* 0x000fc4000f8010ff */
[C---:B------:R-:W-:Y:S01]  /*0700*/  LEA R6, P1, R2.reuse, UR14, 0x2 ;  /* 0x0000000e02067c11 */ /* 0x040fe2000f8210ff */
[----:B------:R-:W4:Y:S01]  /*0710*/  LDG.E R17, desc[UR10][R16.64] ;  /* 0x0000000a10117981 */ /* 0x000f22000c1e1900 */
[----:B------:R-:W-:Y:S02]  /*0720*/  LEA.HI.X R13, R7, UR15, R10, 0x2, P0 ;  /* 0x0000000f070d7c11 */ /* 0x000fe400080f140a */
[----:B------:R-:W-:Y:S02]  /*0730*/  LEA.HI.X R7, R2, UR15, R5, 0x2, P1 ;  /* 0x0000000f02077c11 */ /* 0x000fe400088f1405 */
[----:B------:R0:W5:Y:S01]  /*0740*/  LDG.E R5, desc[UR10][R14.64] ;  /* 0x0000000a0e057981 */ /* 0x000162000c1e1900 */
[----:B------:R-:W-:Y:S01]  /*0750*/  IADD3 R11, P0, PT, R8, UR4, RZ ;  /* 0x00000004080b7c10 */ /* 0x000fe2000ff1e0ff */
[----:B------:R-:W-:Y:S02]  /*0760*/  UIADD3 UR4, UPT, UPT, UR5, 0x7, URZ ;  /* 0x0000000705047890 */ /* 0x000fe4000fffe0ff */
[----:B------:R-:W4:Y:S01]  /*0770*/  LDG.E R13, desc[UR10][R12.64] ;  /* 0x0000000a0c0d7981 */ /* 0x000f22000c1e1900 */
[----:B------:R-:W-:-:S02]  /*0780*/  IADD3.X R22, PT, PT, RZ, R4, RZ, P0, !PT ;  /* 0x00000004ff167210 */ /* 0x000fc400007fe4ff */
[C---:B------:R-:W-:Y:S01]  /*0790*/  LEA R10, P0, R11.reuse, UR14, 0x2 ;  /* 0x0000000e0b0a7c11 */ /* 0x040fe2000f8010ff */
[----:B------:R-:W4:Y:S01]  /*07a0*/  LDG.E R7, desc[UR10][R6.64] ;  /* 0x0000000a06077981 */ /* 0x000f22000c1e1900 */
[----:B------:R-:W-:Y:S02]  /*07b0*/  IADD3 R2, P1, PT, R8, UR4, RZ ;  /* 0x0000000408027c10 */ /* 0x000fe4000ff3e0ff */
[----:B------:R-:W-:Y:S02]  /*07c0*/  LEA.HI.X R11, R11, UR15, R22, 0x2, P0 ;  /* 0x0000000f0b0b7c11 */ /* 0x000fe400080f1416 */
[----:B0-----:R-:W-:Y:S01]  /*07d0*/  LEA R14, P0, R2, UR14, 0x2 ;  /* 0x0000000e020e7c11 */ /* 0x001fe2000f8010ff */
[----:B------:R-:W-:-:S03]  /*07e0*/  IMAD.X R21, RZ, RZ, R4, P1 ;  /* 0x000000ffff157224 */ /* 0x000fc600008e0604 */
[----:B------:R-:W4:Y:S02]  /*07f0*/  LDG.E R11, desc[UR10][R10.64] ;  /* 0x0000000a0a0b7981 */ /* 0x000f24000c1e1900 */
[----:B------:R-:W-:-:S06]  /*0800*/  LEA.HI.X R15, R2, UR15, R21, 0x2, P0 ;  /* 0x0000000f020f7c11 */ /* 0x000fcc00080f1415 */
[----:B------:R-:W4:Y:S01]  /*0810*/  LDG.E R15, desc[UR10][R14.64] ;  /* 0x0000000a0e0f7981 */ /* 0x000f22000c1e1900 */
[----:B------:R-:W-:Y:S01]  /*0820*/  UIADD3 UR5, UPT, UPT, UR5, 0x8, URZ ;  /* 0x0000000805057890 */ /* 0x000fe2000fffe0ff */
[----:B------:R-:W-:Y:S01]  /*0830*/  UMOV UR6, URZ ;  /* 0x000000ff00067c82 */ /* 0x000fe20008000000 */
[----:B---3--:R-:W-:-:S04]  /*0840*/  FADD R0, R3, R0 ;  /* 0x0000000003007221 */ /* 0x008fc80000000000 */
[----:B-----5:R-:W-:-:S04]  /*0850*/  FADD R0, R0, R5 ;  /* 0x0000000500007221 */ /* 0x020fc80000000000 */
[----:B--2---:R-:W-:-:S04]  /*0860*/  FADD R0, R0, R19 ;  /* 0x0000001300007221 */ /* 0x004fc80000000000 */
[----:B----4-:R-:W-:-:S04]  /*0870*/  FADD R0, R0, R17 ;  /* 0x0000001100007221 */ /* 0x010fc80000000000 */
[----:B------:R-:W-:-:S04]  /*0880*/  FADD R0, R0, R13 ;  /* 0x0000000d00007221 */ /* 0x000fc80000000000 */
[----:B------:R-:W-:-:S04]  /*0890*/  FADD R0, R0, R7 ;  /* 0x0000000700007221 */ /* 0x000fc80000000000 */
[----:B------:R-:W-:-:S04]  /*08a0*/  FADD R0, R0, R11 ;  /* 0x0000000b00007221 */ /* 0x000fc80000000000 */
[----:B------:R-:W-:-:S07]  /*08b0*/  FADD R3, R0, R15 ;  /* 0x0000000f00037221 */ /* 0x000fce0000000000 */
.L_x_3:
[----:B------:R-:W-:Y:S05]  /*08c0*/  BRA.U !UP1, `(.L_x_0) ;  /* 0x0000000109d07547 */ /* 0x000fea000b800000 */
[----:B------:R-:W-:Y:S02]  /*08d0*/  UISETP.GE.U32.AND UP2, UPT, UR12, 0x4, UPT ;  /* 0x000000040c00788c */ /* 0x000fe4000bf46070 */
[----:B------:R-:W-:Y:S02]  /*08e0*/  ULOP3.LUT UR7, UR8, 0x3, URZ, 0xc0, !UPT ;  /* 0x0000000308077892 */ /* 0x000fe4000f8ec0ff */
[----:B------:R-:W-:Y:S02]  /*08f0*/  UISETP.GE.U32.AND.EX UP2, UPT, URZ, URZ, UPT, UP2 ;  /* 0x000000ffff00728c */ /* 0x000fe4000bf46120 */
[----:B------:R-:W-:Y:S01]  /*0900*/  UISETP.NE.U32.AND UP1, UPT, UR7, URZ, UPT ;  /* 0x000000ff0700728c */ /* 0x000fe2000bf25070 */
[----:B------:R-:W-:Y:S01]  /*0910*/  UMOV UR4, URZ ;  /* 0x000000ff00047c82 */ /* 0x000fe20008000000 */
[----:B------:R-:W0:Y:S02]  /*0920*/  LDCU.64 UR14, c[0x0][0x388] ;  /* 0x00007100ff0e77ac */ /* 0x000e240008000a00 */
[----:B------:R-:W-:-:S03]  /*0930*/  UISETP.NE.AND.EX UP1, UPT, UR4, URZ, UPT, UP1 ;  /* 0x000000ff0400728c */ /* 0x000fc6000bf25310 */
[----:B------:R-:W-:Y:S08]  /*0940*/  BRA.U !UP2, `(.L_x_4) ;  /* 0x000000010a787547 */ /* 0x000ff0000b800000 */
[----:B------:R-:W1:Y:S01]  /*0950*/  LDCU.64 UR8, c[0x0][0x388] ;  /* 0x00007100ff0877ac */ /* 0x000e620008000a00 */
[----:B------:R-:W-:Y:S01]  /*0960*/  IADD3 R0, P0, PT, R8, UR5, RZ ;  /* 0x0000000508007c10 */ /* 0x000fe2000ff1e0ff */
[----:B------:R-:W-:-:S03]  /*0970*/  UIADD3 UR12, UPT, UPT, UR5, 0x1, URZ ;  /* 0x00000001050c7890 */ /* 0x000fc6000fffe0ff */
[----:B------:R-:W-:Y:S01]  /*0980*/  IADD3.X R5, PT, PT, R4, UR6, RZ, P0, !PT ;  /* 0x0000000604057c10 */ /* 0x000fe200087fe4ff */
[----:B------:R-:W-:Y:S02]  /*0990*/  UIADD3 UR13, UPT, UPT, UR5, 0x2, URZ ;  /* 0x00000002050d7890 */ /* 0x000fe4000fffe0ff */
[----:B------:R-:W-:Y:S01]  /*09a0*/  UIADD3 UR6, UPT, UPT, UR5, 0x3, URZ ;  /* 0x0000000305067890 */ /* 0x000fe2000fffe0ff */
[----:B------:R-:W-:-:S03]  /*09b0*/  IADD3 R2, P1, PT, R8, UR12, RZ ;  /* 0x0000000c08027c10 */ /* 0x000fc6000ff3e0ff */
[----:B------:R-:W-:Y:S02]  /*09c0*/  IADD3 R7, P2, PT, R8, UR13, RZ ;  /* 0x0000000d08077c10 */ /* 0x000fe4000ff5e0ff */
[----:B-1----:R-:W-:-:S04]  /*09d0*/  LEA R10, P0, R0, UR8, 0x2 ;  /* 0x00000008000a7c11 */ /* 0x002fc8000f8010ff */
[----:B------:R-:W-:Y:S01]  /*09e0*/  LEA.HI.X R11, R0, UR9, R5, 0x2, P0 ;  /* 0x00000009000b7c11 */ /* 0x000fe200080f1405 */
[----:B------:R-:W-:Y:S01]  /*09f0*/  IMAD.X R0, RZ, RZ, R4, P2 ;  /* 0x000000ffff007224 */ /* 0x000fe200010e0604 */
[----:B------:R-:W-:Y:S02]  /*0a00*/  IADD3.X R5, PT, PT, RZ, R4, RZ, P1, !PT ;  /* 0x00000004ff057210 */ /* 0x000fe40000ffe4ff */
[C---:B------:R-:W-:Y:S01]  /*0a10*/  LEA R12, P0, R2.reuse, UR8, 0x2 ;  /* 0x00000008020c7c11 */ /* 0x040fe2000f8010ff */
[----:B------:R-:W2:Y:S01]  /*0a20*/  LDG.E R10, desc[UR10][R10.64] ;  /* 0x0000000a0a0a7981 */ /* 0x000ea2000c1e1900 */
[----:B------:R-:W-:Y:S02]  /*0a30*/  LEA R6, P1, R7, UR8, 0x2 ;  /* 0x0000000807067c11 */ /* 0x000fe4000f8210ff */
[----:B------:R-:W-:Y:S02]  /*0a40*/  LEA.HI.X R13, R2, UR9, R5, 0x2, P0 ;  /* 0x00000009020d7c11 */ /* 0x000fe400080f1405 */
[----:B------:R-:W-:-:S02]  /*0a50*/  IADD3 R2, P0, PT, R8, UR6, RZ ;  /* 0x0000000608027c10 */ /* 0x000fc4000ff1e0ff */
[----:B------:R-:W-:Y:S01]  /*0a60*/  LEA.HI.X R7, R7, UR9, R0, 0x2, P1 ;  /* 0x0000000907077c11 */ /* 0x000fe200088f1400 */
[----:B------:R-:W3:Y:S01]  /*0a70*/  LDG.E R12, desc[UR10][R12.64] ;  /* 0x0000000a0c0c7981 */ /* 0x000ee2000c1e1900 */
[----:B------:R-:W-:Y:S02]  /*0a80*/  IADD3.X R5, PT, PT, RZ, R4, RZ, P0, !PT ;  /* 0x00000004ff057210 */ /* 0x000fe400007fe4ff */
[C---:B------:R-:W-:Y:S01]  /*0a90*/  LEA R14, P0, R2.reuse, UR8, 0x2 ;  /* 0x00000008020e7c11 */ /* 0x040fe2000f8010ff */
[----:B------:R-:W4:Y:S03]  /*0aa0*/  LDG.E R6, desc[UR10][R6.64] ;  /* 0x0000000a06067981 */ /* 0x000f26000c1e1900 */
[----:B------:R-:W-:-:S05]  /*0ab0*/  LEA.HI.X R15, R2, UR9, R5, 0x2, P0 ;  /* 0x00000009020f7c11 */ /* 0x000fca00080f1405 */
[----:B------:R-:W5:Y:S01]  /*0ac0*/  LDG.E R14, desc[UR10][R14.64] ;  /* 0x0000000a0e0e7981 */ /* 0x000f62000c1e1900 */
[----:B------:R-:W-:Y:S01]  /*0ad0*/  UIADD3 UR5, UPT, UPT, UR5, 0x4, URZ ;  /* 0x0000000405057890 */ /* 0x000fe2000fffe0ff */
[----:B------:R-:W-:Y:S01]  /*0ae0*/  UMOV UR6, URZ ;  /* 0x000000ff00067c82 */ /* 0x000fe20008000000 */
[----:B--2---:R-:W-:-:S04]  /*0af0*/  FADD R3, R3, R10 ;  /* 0x0000000a03037221 */ /* 0x004fc80000000000 */
[----:B---3--:R-:W-:-:S04]  /*0b00*/  FADD R3, R3, R12 ;  /* 0x0000000c03037221 */ /* 0x008fc80000000000 */
[----:B----4-:R-:W-:-:S04]  /*0b10*/  FADD R3, R3, R6 ;  /* 0x0000000603037221 */ /* 0x010fc80000000000 */
[----:B-----5:R-:W-:-:S07]  /*0b20*/  FADD R3, R3, R14 ;  /* 0x0000000e03037221 */ /* 0x020fce0000000000 */
.L_x_4:
[----:B------:R-:W-:Y:S05]  /*0b30*/  BRA.U !UP1, `(.L_x_0) ;  /* 0x0000000109347547 */ /* 0x000fea000b800000 */
.L_x_5:
[----:B------:R-:W-:-:S04]  /*0b40*/  IADD3 R0, P0, PT, R8, UR5, RZ ;  /* 0x0000000508007c10 */ /* 0x000fc8000ff1e0ff */
[----:B------:R-:W-:Y:S02]  /*0b50*/  IADD3.X R5, PT, PT, R4, UR6, RZ, P0, !PT ;  /* 0x0000000604057c10 */ /* 0x000fe400087fe4ff */
[----:B0-----:R-:W-:-:S04]  /*0b60*/  LEA R6, P0, R0, UR14, 0x2 ;  /* 0x0000000e00067c11 */ /* 0x001fc8000f8010ff */
[----:B------:R-:W-:-:S05]  /*0b70*/  LEA.HI.X R7, R0, UR15, R5, 0x2, P0 ;  /* 0x0000000f00077c11 */ /* 0x000fca00080f1405 */
[----:B------:R-:W2:Y:S01]  /*0b80*/  LDG.E R6, desc[UR10][R6.64] ;  /* 0x0000000a06067981 */ /* 0x000ea2000c1e1900 */
[----:B------:R-:W-:Y:S02]  /*0b90*/  UIADD3 UR7, UP1, UPT, UR7, -0x1, URZ ;  /* 0xffffffff07077890 */ /* 0x000fe4000ff3e0ff */
[----:B------:R-:W-:Y:S02]  /*0ba0*/  UIADD3 UR5, UPT, UPT, UR5, 0x1, URZ ;  /* 0x0000000105057890 */ /* 0x000fe4000fffe0ff */
[----:B------:R-:W-:Y:S02]  /*0bb0*/  UIADD3.X UR4, UPT, UPT, UR4, -0x1, URZ, UP1, !UPT ;  /* 0xffffffff04047890 */ /* 0x000fe40008ffe4ff */
[----:B------:R-:W-:Y:S01]  /*0bc0*/  UISETP.NE.U32.AND UP1, UPT, UR7, URZ, UPT ;  /* 0x000000ff0700728c */ /* 0x000fe2000bf25070 */
[----:B------:R-:W-:-:S03]  /*0bd0*/  UMOV UR6, URZ ;  /* 0x000000ff00067c82 */ /* 0x000fc60008000000 */
[----:B------:R-:W-:Y:S01]  /*0be0*/  UISETP.NE.AND.EX UP1, UPT, UR4, URZ, UPT, UP1 ;  /* 0x000000ff0400728c */ /* 0x000fe2000bf25310 */
[----:B--2---:R-:W-:-:S08]  /*0bf0*/  FADD R3, R6, R3 ;  /* 0x0000000306037221 */ /* 0x004fd00000000000 */
[----:B------:R-:W-:Y:S05]  /*0c00*/  BRA.U UP1, `(.L_x_5) ;  /* 0xfffffffd01cc7547 */ /* 0x000fea000b83ffff */
.L_x_0:
[----:B------:R-:W1:Y:S01]  /*0c10*/  LDCU.64 UR4, c[0x0][0x390] ;  /* 0x00007200ff0477ac */ /* 0x000e620008000a00 */
[----:B------:R-:W-:Y:S01]  /*0c20*/  BSSY.RECONVERGENT B2, `(.L_x_6) ;  /* 0x000000d000027945 */ /* 0x000fe20003800200 */
[----:B-1----:R-:W1:Y:S08]  /*0c30*/  I2F.U64 R12, UR4 ;  /* 0x00000004000c7d12 */ /* 0x002e700008301000 */
[----:B-1----:R-:W1:Y:S08]  /*0c40*/  MUFU.RCP R5, R12 ;  /* 0x0000000c00057308 */ /* 0x002e700000001000 */
[----:B------:R-:W2:Y:S01]  /*0c50*/  FCHK P0, R3, R12 ;  /* 0x0000000c03007302 */ /* 0x000ea20000000000 */
[----:B-1----:R-:W-:-:S04]  /*0c60*/  FFMA R0, -R12, R5, 1 ;  /* 0x3f8000000c007423 */ /* 0x002fc80000000105 */
[----:B------:R-:W-:-:S04]  /*0c70*/  FFMA R0, R5, R0, R5 ;  /* 0x0000000005007223 */ /* 0x000fc80000000005 */
[----:B------:R-:W-:-:S04]  /*0c80*/  FFMA R5, R0, R3, RZ ;  /* 0x0000000300057223 */ /* 0x000fc800000000ff */
[----:B------:R-:W-:-:S04]  /*0c90*/  FFMA R2, -R12, R5, R3 ;  /* 0x000000050c027223 */ /* 0x000fc80000000103 */
[----:B------:R-:W-:Y:S01]  /*0ca0*/  FFMA R0, R0, R2, R5 ;  /* 0x0000000200007223 */ /* 0x000fe20000000005 */
[----:B--2---:R-:W-:Y:S06]  /*0cb0*/  @!P0 BRA `(.L_x_7) ;  /* 0x00000000000c8947 */ /* 0x004fec0003800000 */
[----:B------:R-:W-:Y:S01]  /*0cc0*/  IMAD.MOV.U32 R0, RZ, RZ, R12 ;  /* 0x000000ffff007224 */ /* 0x000fe200078e000c */
[----:B------:R-:W-:-:S07]  /*0cd0*/  MOV R6, 0xcf0 ;  /* 0x00000cf000067802 */ /* 0x000fce0000000f00 */
[----:B0-----:R-:W-:Y:S05]  /*0ce0*/  CALL.REL.NOINC `($__internal_1_$__cuda_sm3x_div_rn_noftz_f32_slowpath) ;  /* 0x00000040008c7944 */ /* 0x001fea0003c00000 */
.L_x_7:
[----:B0-----:R-:W-:Y:S05]  /*0cf0*/  BSYNC.RECONVERGENT B2 ;  /* 0x0000000000027941 */ /* 0x001fea0003800200 */
.L_x_6:
[----:B------:R-:W-:Y:S01]  /*0d00*/  HFMA2 R3, -RZ, RZ, 0, 0 ;  /* 0x00000000ff037431 */ /* 0x000fe200000001ff */
[----:B------:R-:W-:Y:S06]  /*0d10*/  BRA.U !UP0, `(.L_x_8) ;  /* 0x0000001508f47547 */ /* 0x000fec000b800000 */
[----:B------:R-:W0:Y:S01]  /*0d20*/  LDCU.64 UR4, c[0x0][0x390] ;  /* 0x00007200ff0477ac */ /* 0x000e220008000a00 */
[----:B------:R-:W-:Y:S01]  /*0d30*/  UMOV UR6, URZ ;  /* 0x000000ff00067c82 */ /* 0x000fe20008000000 */
[----:B0-----:R-:W-:Y:S02]  /*0d40*/  UISETP.GE.U32.AND UP1, UPT, UR4, 0x10, UPT ;  /* 0x000000100400788c */ /* 0x001fe4000bf26070 */
[----:B------:R-:W-:Y:S02]  /*0d50*/  ULOP3.LUT UR12, UR4, 0xf, URZ, 0xc0, !UPT ;  /* 0x0000000f040c7892 */ /* 0x000fe4000f8ec0ff */
[----:B------:R-:W-:Y:S02]  /*0d60*/  UISETP.GE.U32.AND.EX UP1, UPT, UR5, URZ, UPT, UP1 ;  /* 0x000000ff0500728c */ /* 0x000fe4000bf26110 */
[----:B------:R-:W-:Y:S01]  /*0d70*/  UISETP.NE.U32.AND UP0, UPT, UR12, URZ, UPT ;  /* 0x000000ff0c00728c */ /* 0x000fe2000bf05070 */
[----:B------:R-:W-:-:S03]  /*0d80*/  UMOV UR5, URZ ;  /* 0x000000ff00057c82 */ /* 0x000fc60008000000 */
[----:B------:R-:W-:-:S03]  /*0d90*/  UISETP.NE.AND.EX UP0, UPT, URZ, URZ, UPT, UP0 ;  /* 0x000000ffff00728c */ /* 0x000fc6000bf05300 */
[----:B------:R-:W-:Y:S08]  /*0da0*/  BRA.U !UP1, `(.L_x_9) ;  /* 0x0000000509087547 */ /* 0x000ff0000b800000 */
[----:B------:R-:W0:Y:S01]  /*0db0*/  LDCU.64 UR8, c[0x0][0x388] ;  /* 0x00007100ff0877ac */ /* 0x000e220008000a00 */
        /* <DEDUP_REMOVED lines=8> */
.L_x_10:
[----:B------:R-:W-:Y:S01]  /*0e40*/  MOV R2, R6 ;  /* 0x0000000600027202 */ /* 0x000fe20000000f00 */
[----:B------:R-:W-:-:S05]  /*0e50*/  IMAD.MOV.U32 R3, RZ, RZ, R17 ;  /* 0x000000ffff037224 */ /* 0x000fca00078e0011 */
        /* <DEDUP_REMOVED lines=15> */
[----:B------:R-:W5:Y:S01]  /*0f50*/  LDG.E R17, desc[UR10][R2.64+0x8] ;  /* 0x0000080a02117981 */ /* 0x000f62000c1e1900 */
[----:B------:R-:W-:-:S04]  /*0f60*/  UIADD3 UR4, UP1, UPT, UR4, -0x10, URZ ;  /* 0xfffffff004047890 */ /* 0x000fc8000ff3e0ff */
[----:B------:R-:W-:Y:S02]  /*0f70*/  UIADD3.X UR7, UPT, UPT, UR7, -0x1, URZ, UP1, !UPT ;  /* 0xffffffff07077890 */ /* 0x000fe40008ffe4ff */
[----:B------:R-:W-:-:S04]  /*0f80*/  UISETP.NE.U32.AND UP1, UPT, UR4, URZ, UPT ;  /* 0x000000ff0400728c */ /* 0x000fc8000bf25070 */
[----:B------:R-:W-:Y:S01]  /*0f90*/  UISETP.NE.AND.EX UP1, UPT, UR7, URZ, UPT, UP1 ;  /* 0x000000ff0700728c */ /* 0x000fe2000bf25310 */
[--C-:B--2---:R-:W-:Y:S01]  /*0fa0*/  FADD R25, R25, -R0.reuse ;  /* 0x8000000019197221 */ /* 0x104fe20000000000 */
[----:B---3--:R-:W-:-:S04]  /*0fb0*/  FADD R27, R27, -R0 ;  /* 0x800000001b1b7221 */ /* 0x008fc80000000000 */
[----:B------:R0:W-:Y:S01]  /*0fc0*/  STG.E desc[UR10][R2.64+-0x20], R25 ;  /* 0xffffe01902007986 */ /* 0x0001e2000c10190a */
[--C-:B----4-:R-:W-:Y:S01]  /*0fd0*/  FADD R29, R29, -R0.reuse ;  /* 0x800000001d1d7221 */ /* 0x110fe20000000000 */
[--C-:B-----5:R-:W-:Y:S01]  /*0fe0*/  FADD R10, R10, -R0.reuse ;  /* 0x800000000a0a7221 */ /* 0x120fe20000000000 */
[--C-:B------:R-:W-:Y:S01]  /*0ff0*/  FADD R14, R14, -R0.reuse ;  /* 0x800000000e0e7221 */ /* 0x100fe20000000000 */
[--C-:B0-----:R-:W-:Y:S01]  /*1000*/  FADD R25, R16, -R0.reuse ;  /* 0x8000000010197221 */ /* 0x101fe20000000000 */
[--C-:B------:R-:W-:Y:S01]  /*1010*/  FADD R23, R23, -R0.reuse ;  /* 0x8000000017177221 */ /* 0x100fe20000000000 */
[--C-:B------:R-:W-:Y:S01]  /*1020*/  FADD R21, R21, -R0.reuse ;  /* 0x8000000015157221 */ /* 0x100fe20000000000 */
[--C-:B------:R-:W-:Y:S01]  /*1030*/  FADD R19, R19, -R0.reuse ;  /* 0x8000000013137221 */ /* 0x100fe20000000000 */
[--C-:B------:R-:W-:Y:S01]  /*1040*/  FADD R15, R15, -R0.reuse ;  /* 0x800000000f0f7221 */ /* 0x100fe20000000000 */
[--C-:B------:R-:W-:Y:S01]  /*1050*/  FADD R5, R5, -R0.reuse ;  /* 0x8000000005057221 */ /* 0x100fe20000000000 */
[--C-:B------:R-:W-:Y:S01]  /*1060*/  FADD R13, R13, -R0.reuse ;  /* 0x800000000d0d7221 */ /* 0x100fe20000000000 */
[--C-:B------:R-:W-:Y:S01]  /*1070*/  FADD R11, R11, -R0.reuse ;  /* 0x800000000b0b7221 */ /* 0x100fe20000000000 */
[--C-:B------:R-:W-:Y:S01]  /*1080*/  FADD R7, R7, -R0.reuse ;  /* 0x8000000007077221 */ /* 0x100fe20000000000 */
[----:B------:R-:W-:Y:S04]  /*1090*/  STG.E desc[UR10][R2.64+-0x1c], R27 ;  /* 0xffffe41b02007986 */ /* 0x000fe8000c10190a */
        /* <DEDUP_REMOVED lines=11> */
[----:B------:R-:W-:Y:S01]  /*1150*/  STG.E desc[UR10][R2.64+0x1c], R7 ;  /* 0x00001c0702007986 */ /* 0x000fe2000c10190a */
[--C-:B------:R-:W-:Y:S01]  /*1160*/  FADD R6, R6, -R0.reuse ;  /* 0x8000000006067221 */ /* 0x100fe20000000000 */
[----:B------:R-:W-:-:S04]  /*1170*/  FADD R17, R17, -R0 ;  /* 0x8000000011117221 */ /* 0x000fc80000000000 */
[----:B------:R0:W-:Y:S04]  /*1180*/  STG.E desc[UR10][R2.64+-0x14], R6 ;  /* 0xffffec0602007986 */ /* 0x0001e8000c10190a */
[----:B------:R1:W-:Y:S01]  /*1190*/  STG.E desc[UR10][R2.64+0x8], R17 ;  /* 0x0000081102007986 */ /* 0x0003e2000c10190a */
[----:B0-----:R-:W-:-:S04]  /*11a0*/  IADD3 R6, P0, PT, R2, 0x40, RZ ;  /* 0x0000004002067810 */ /* 0x001fc80007f1e0ff */
[----:B-1----:R-:W-:Y:S01]  /*11b0*/  IADD3.X R17, PT, PT, RZ, R3, RZ, P0, !PT ;  /* 0x00000003ff117210 */ /* 0x002fe200007fe4ff */
[----:B------:R-:W-:Y:S08]  /*11c0*/  BRA.U UP1, `(.L_x_10) ;  /* 0xfffffffd011c7547 */ /* 0x000ff0000b83ffff */
.L_x_9:
[----:B------:R-:W-:Y:S05]  /*11d0*/  BRA.U !UP0, `(.L_x_11) ;  /* 0x00000009080c7547 */ /* 0x000fea000b800000 */
[----:B------:R-:W0:Y:S01]  /*11e0*/  LDCU UR7, c[0x0][0x390] ;  /* 0x00007200ff0777ac */ /* 0x000e220008000800 */
[----:B------:R-:W-:-:S04]  /*11f0*/  UISETP.GE.U32.AND UP2, UPT, UR12, 0x8, UPT ;  /* 0x000000080c00788c */ /* 0x000fc8000bf46070 */
[----:B------:R-:W-:Y:S02]  /*1200*/  UISETP.GE.U32.AND.EX UP2, UPT, URZ, URZ, UPT, UP2 ;  /* 0x000000ffff00728c */ /* 0x000fe4000bf46120 */
[----:B0-----:R-:W-:-:S04]  /*1210*/  ULOP3.LUT UR8, UR7, 0x7, URZ, 0xc0, !UPT ;  /* 0x0000000707087892 */ /* 0x001fc8000f8ec0ff */
[----:B------:R-:W-:-:S04]  /*1220*/  UISETP.NE.U32.AND UP1, UPT, UR8, URZ, UPT ;  /* 0x000000ff0800728c */ /* 0x000fc8000bf25070 */
[----:B------:R-:W-:Y:S01]  /*1230*/  UISETP.NE.AND.EX UP1, UPT, URZ, URZ, UPT, UP1 ;  /* 0x000000ffff00728c */ /* 0x000fe2000bf25310 */
[----:B------:R-:W-:Y:S10]  /*1240*/  BRA.U !UP2, `(.L_x_12) ;  /* 0x000000050a087547 */ /* 0x000ff4000b800000 */
[----:B------:R-:W0:Y:S01]  /*1250*/  LDCU.64 UR14, c[0x0][0x388] ;  /* 0x00007100ff0e77ac */ /* 0x000e220008000a00 */
[----:B------:R-:W-:-:S04]  /*1260*/  IADD3 R3, P0, PT, R8, UR5, RZ ;  /* 0x0000000508037c10 */ /* 0x000fc8000ff1e0ff */
[----:B------:R-:W-:Y:S02]  /*1270*/  IADD3.X R6, PT, PT, R4, UR6, RZ, P0, !PT ;  /* 0x0000000604067c10 */ /* 0x000fe400087fe4ff */
[----:B0-----:R-:W-:-:S04]  /*1280*/  LEA R2, P0, R3, UR14, 0x2 ;  /* 0x0000000e03027c11 */ /* 0x001fc8000f8010ff */
[----:B------:R-:W-:-:S05]  /*1290*/  LEA.HI.X R3, R3, UR15, R6, 0x2, P0 ;  /* 0x0000000f03037c11 */ /* 0x000fca00080f1406 */
[----:B------:R-:W2:Y:S01]  /*12a0*/  LDG.E R5, desc[UR10][R2.64] ;  /* 0x0000000a02057981 */ /* 0x000ea2000c1e1900 */
[----:B------:R-:W-:-:S06]  /*12b0*/  UIADD3 UR4, UPT, UPT, UR5, 0x1, URZ ;  /* 0x0000000105047890 */ /* 0x000fcc000fffe0ff */
[----:B------:R-:W-:-:S05]  /*12c0*/  IADD3 R6, P0, PT, R8, UR4, RZ ;  /* 0x0000000408067c10 */ /* 0x000fca000ff1e0ff */
[----:B------:R-:W-:Y:S01]  /*12d0*/  IMAD.X R7, RZ, RZ, R4, P0 ;  /* 0x000000ffff077224 */ /* 0x000fe200000e0604 */
[----:B------:R-:W-:-:S04]  /*12e0*/  LEA R10, P0, R6, UR14, 0x2 ;  /* 0x0000000e060a7c11 */ /* 0x000fc8000f8010ff */
[----:B------:R-:W-:Y:S01]  /*12f0*/  LEA.HI.X R11, R6, UR15, R7, 0x2, P0 ;  /* 0x0000000f060b7c11 */ /* 0x000fe200080f1407 */
[----:B--2---:R-:W-:-:S05]  /*1300*/  FADD R5, R5, -R0 ;  /* 0x8000000005057221 */ /* 0x004fca0000000000 */
[----:B------:R0:W-:Y:S04]  /*1310*/  STG.E desc[UR10][R2.64], R5 ;  /* 0x0000000502007986 */ /* 0x0001e8000c10190a */
[----:B------:R-:W2:Y:S01]  /*1320*/  LDG.E R13, desc[UR10][R10.64] ;  /* 0x0000000a0a0d7981 */ /* 0x000ea2000c1e1900 */
[----:B------:R-:W-:-:S06]  /*1330*/  UIADD3 UR4, UPT, UPT, UR5, 0x2, URZ ;  /* 0x0000000205047890 */ /* 0x000fcc000fffe0ff */
[----:B------:R-:W-:-:S04]  /*1340*/  IADD3 R7, P0, PT, R8, UR4, RZ ;  /* 0x0000000408077c10 */ /* 0x000fc8000ff1e0ff */
[----:B------:R-:W-:Y:S02]  /*1350*/  IADD3.X R14, PT, PT, RZ, R4, RZ, P0, !PT ;  /* 0x00000004ff0e7210 */ /* 0x000fe400007fe4ff */
[----:B------:R-:W-:-:S04]  /*1360*/  LEA R6, P0, R7, UR14, 0x2 ;  /* 0x0000000e07067c11 */ /* 0x000fc8000f8010ff */
[----:B------:R-:W-:Y:S01]  /*1370*/  LEA.HI.X R7, R7, UR15, R14, 0x2, P0 ;  /* 0x0000000f07077c11 */ /* 0x000fe200080f140e */
[----:B--2---:R-:W-:-:S05]  /*1380*/  FADD R13, R13, -R0 ;  /* 0x800000000d0d7221 */ /* 0x004fca0000000000 */
[----:B------:R1:W-:Y:S04]  /*1390*/  STG.E desc[UR10][R10.64], R13 ;  /* 0x0000000d0a007986 */ /* 0x0003e8000c10190a */
[----:B------:R-:W2:Y:S01]  /*13a0*/  LDG.E R15, desc[UR10][R6.64] ;  /* 0x0000000a060f7981 */ /* 0x000ea2000c1e1900 */
[----:B------:R-:W-:-:S06]  /*13b0*/  UIADD3 UR4, UPT, UPT, UR5, 0x3, URZ ;  /* 0x0000000305047890 */ /* 0x000fcc000fffe0ff */
[----:B0-----:R-:W-:-:S05]  /*13c0*/  IADD3 R3, P0, PT, R8, UR4, RZ ;  /* 0x0000000408037c10 */ /* 0x001fca000ff1e0ff */
[----:B------:R-:W-:Y:S01]  /*13d0*/  IMAD.X R14, RZ, RZ, R4, P0 ;  /* 0x000000ffff0e7224 */ /* 0x000fe200000e0604 */
[----:B------:R-:W-:-:S04]  /*13e0*/  LEA R2, P0, R3, UR14, 0x2 ;  /* 0x0000000e03027c11 */ /* 0x000fc8000f8010ff */
[----:B------:R-:W-:Y:S01]  /*13f0*/  LEA.HI.X R3, R3, UR15, R14, 0x2, P0 ;  /* 0x0000000f03037c11 */ /* 0x000fe200080f140e */
[----:B--2---:R-:W-:-:S05]  /*1400*/  FADD R15, R15, -R0 ;  /* 0x800000000f0f7221 */ /* 0x004fca0000000000 */
[----:B------:R0:W-:Y:S04]  /*1410*/  STG.E desc[UR10][R6.64], R15 ;  /* 0x0000000f06007986 */ /* 0x0001e8000c10190a */
[----:B------:R-:W2:Y:S01]  /*1420*/  LDG.E R5, desc[UR10][R2.64] ;  /* 0x0000000a02057981 */ /* 0x000ea2000c1e1900 */
[----:B------:R-:W-:-:S06]  /*1430*/  UIADD3 UR4, UPT, UPT, UR5, 0x4, URZ ;  /* 0x0000000405047890 */ /* 0x000fcc000fffe0ff */
[----:B-1----:R-:W-:-:S04]  /*1440*/  IADD3 R11, P0, PT, R8, UR4, RZ ;  /* 0x00000004080b7c10 */ /* 0x002fc8000ff1e0ff */
        /* <DEDUP_REMOVED lines=30> */
[----:B------:R-:W-:Y:S01]  /*1630*/  UIADD3 UR5, UPT, UPT, UR5, 0x8, URZ ;  /* 0x0000000805057890 */ /* 0x000fe2000fffe0ff */
[----:B------:R-:W-:Y:S01]  /*1640*/  UMOV UR6, URZ ;  /* 0x000000ff00067c82 */ /* 0x000fe20008000000 */
[----:B--2---:R-:W-:-:S05]  /*1650*/  FADD R13, R13, -R0 ;  /* 0x800000000d0d7221 */ /* 0x004fca0000000000 */
[----:B------:R1:W-:Y:S05]  /*1660*/  STG.E desc[UR10][R10.64], R13 ;  /* 0x0000000d0a007986 */ /* 0x0003ea000c10190a */
.L_x_12:
        /* <DEDUP_REMOVED lines=9> */
[----:B------:R-:W2:Y:S01]  /*1700*/  LDCU.64 UR8, c[0x0][0x388] ;  /* 0x00007100ff0877ac */ /* 0x000ea20008000a00 */
[----:B-1----:R-:W-:-:S04]  /*1710*/  IADD3 R2, P0, PT, R8, UR5, RZ ;  /* 0x0000000508027c10 */ /* 0x002fc8000ff1e0ff */
[----:B------:R-:W-:Y:S02]  /*1720*/  IADD3.X R3, PT, PT, R4, UR6, RZ, P0, !PT ;  /* 0x0000000604037c10 */ /* 0x000fe400087fe4ff */
[----:B--2---:R-:W-:-:S04]  /*1730*/  LEA R10, P0, R2, UR8, 0x2 ;  /* 0x00000008020a7c11 */ /* 0x004fc8000f8010ff */
[----:B------:R-:W-:-:S05]  /*1740*/  LEA.HI.X R11, R2, UR9, R3, 0x2, P0 ;  /* 0x00000009020b7c11 */ /* 0x000fca00080f1403 */
        /* <DEDUP_REMOVED lines=16> */
[----:B------:R-:W3:Y:S01]  /*1850*/  LDG.E R15, desc[UR10][R6.64] ;  /* 0x0000000a060f7981 */ /* 0x000ee2000c1e1900 */
[----:B------:R-:W-:-:S06]  /*1860*/  UIADD3 UR6, UPT, UPT, UR5, 0x3, URZ ;  /* 0x0000000305067890 */ /* 0x000fcc000fffe0ff */
[----:B-1----:R-:W-:-:S04]  /*1870*/  IADD3 R5, P0, PT, R8, UR6, RZ ;  /* 0x0000000608057c10 */ /* 0x002fc8000ff1e0ff */
[----:B------:R-:W-:Y:S02]  /*1880*/  IADD3.X R14, PT, PT, RZ, R4, RZ, P0, !PT ;  /* 0x00000004ff0e7210 */ /* 0x000fe400007fe4ff */
[----:B------:R-:W-:-:S04]  /*1890*/  LEA R10, P0, R5, UR8, 0x2 ;  /* 0x00000008050a7c11 */ /* 0x000fc8000f8010ff */
[----:B------:R-:W-:Y:S01]  /*18a0*/  LEA.HI.X R11, R5, UR9, R14, 0x2, P0 ;  /* 0x00000009050b7c11 */ /* 0x000fe200080f140e */
[----:B---3--:R-:W-:-:S05]  /*18b0*/  FADD R15, R15, -R0 ;  /* 0x800000000f0f7221 */ /* 0x008fca0000000000 */
[----:B------:R2:W-:Y:S04]  /*18c0*/  STG.E desc[UR10][R6.64], R15 ;  /* 0x0000000f06007986 */ /* 0x0005e8000c10190a */
[----:B------:R-:W3:Y:S01]  /*18d0*/  LDG.E R5, desc[UR10][R10.64] ;  /* 0x0000000a0a057981 */ /* 0x000ee2000c1e1900 */
[----:B------:R-:W-:Y:S01]  /*18e0*/  UIADD3 UR5, UPT, UPT, UR5, 0x4, URZ ;  /* 0x0000000405057890 */ /* 0x000fe2000fffe0ff */
[----:B------:R-:W-:Y:S01]  /*18f0*/  UMOV UR6, URZ ;  /* 0x000000ff00067c82 */ /* 0x000fe20008000000 */
[----:B---3--:R-:W-:-:S05]  /*1900*/  FADD R5, R5, -R0 ;  /* 0x8000000005057221 */ /* 0x008fca0000000000 */
[----:B------:R2:W-:Y:S05]  /*1910*/  STG.E desc[UR10][R10.64], R5 ;  /* 0x000000050a007986 */ /* 0x0005ea000c10190a */
.L_x_13:
[----:B------:R-:W-:Y:S05]  /*1920*/  BRA.U !UP2, `(.L_x_11) ;  /* 0x000000010a387547 */ /* 0x000fea000b800000 */
.L_x_14:
[----:B-123--:R-:W-:-:S04]  /*1930*/  IADD3 R3, P0, PT, R8, UR5, RZ ;  /* 0x0000000508037c10 */ /* 0x00efc8000ff1e0ff */
        /* <DEDUP_REMOVED lines=10> */
[----:B--2---:R-:W-:-:S05]  /*19e0*/  FADD R5, R5, -R0 ;  /* 0x8000000005057221 */ /* 0x004fca0000000000 */
[----:B------:R3:W-:Y:S03]  /*19f0*/  STG.E desc[UR10][R2.64], R5 ;  /* 0x0000000502007986 */ /* 0x0007e6000c10190a */
[----:B------:R-:W-:Y:S05]  /*1a00*/  BRA.U UP1, `(.L_x_14) ;  /* 0xfffffffd01c87547 */ /* 0x000fea000b83ffff */
.L_x_11:
[----:B------:R-:W4:Y:S01]  /*1a10*/  LDCU.64 UR8, c[0x0][0x390] ;  /* 0x00007200ff0877ac */ /* 0x000f220008000a00 */
[----:B-123--:R-:W-:Y:S01]  /*1a20*/  IMAD.MOV.U32 R3, RZ, RZ, RZ ;  /* 0x000000ffff037224 */ /* 0x00efe200078e00ff */
[----:B------:R-:W-:Y:S01]  /*1a30*/  UMOV UR5, URZ ;  /* 0x000000ff00057c82 */ /* 0x000fe20008000000 */
[----:B------:R-:W-:Y:S01]  /*1a40*/  UMOV UR6, URZ ;  /* 0x000000ff00067c82 */ /* 0x000fe20008000000 */
[----:B----4-:R-:W-:-:S04]  /*1a50*/  UISETP.GE.U32.AND UP1, UPT, UR8, 0x10, UPT ;  /* 0x000000100800788c */ /* 0x010fc8000bf26070 */
[----:B------:R-:W-:-:S09]  /*1a60*/  UISETP.GE.U32.AND.EX UP1, UPT, UR9, URZ, UPT, UP1 ;  /* 0x000000ff0900728c */ /* 0x000fd2000bf26110 */
[----:B------:R-:W-:Y:S05]  /*1a70*/  BRA.U !UP1, `(.L_x_15) ;  /* 0x0000000109c47547 */ /* 0x000fea000b800000 */
[----:B0-----:R-:W0:Y:S01]  /*1a80*/  LDCU.64 UR14, c[0x0][0x388] ;  /* 0x00007100ff0e77ac */ /* 0x001e220008000a00 */
        /* <DEDUP_REMOVED lines=9> */
.L_x_16:
        /* <DEDUP_REMOVED lines=20> */
[----:B------:R-:W-:Y:S01]  /*1c60*/  UISETP.NE.AND.EX UP1, UPT, UR7, URZ, UPT, UP1 ;  /* 0x000000ff0700728c */ /* 0x000fe2000bf25310 */
[----:B------:R-:W-:Y:S01]  /*1c70*/  IADD3.X R7, PT, PT, RZ, R7, RZ, P0, !PT ;  /* 0x00000007ff077210 */ /* 0x000fe200007fe4ff */
[----:B--2---:R-:W-:-:S04]  /*1c80*/  FFMA R3, R18, R18, R3 ;  /* 0x0000001212037223 */ /* 0x004fc80000000003 */
[----:B---3--:R-:W-:-:S04]  /*1c90*/  FFMA R3, R20, R20, R3 ;  /* 0x0000001414037223 */ /* 0x008fc80000000003 */
[----:B----4-:R-:W-:-:S04]  /*1ca0*/  FFMA R3, R22, R22, R3 ;  /* 0x0000001616037223 */ /* 0x010fc80000000003 */
[----:B-----5:R-:W-:-:S04]  /*1cb0*/  FFMA R3, R24, R24, R3 ;  /* 0x0000001818037223 */ /* 0x020fc80000000003 */
[----:B------:R-:W-:-:S04]  /*1cc0*/  FFMA R3, R26, R26, R3 ;  /* 0x0000001a1a037223 */ /* 0x000fc80000000003 */
        /* <DEDUP_REMOVED lines=10> */
[----:B------:R-:W-:Y:S01]  /*1d70*/  FFMA R3, R2, R2, R5 ;  /* 0x0000000202037223 */ /* 0x000fe20000000005 */
[----:B------:R-:W-:Y:S06]  /*1d80*/  BRA.U UP1, `(.L_x_16) ;  /* 0xfffffffd01647547 */ /* 0x000fec000b83ffff */
.L_x_15:
[----:B------:R-:W-:Y:S05]  /*1d90*/  BRA.U !UP0, `(.L_x_8) ;  /* 0x0000000508d47547 */ /* 0x000fea000b800000 */
[----:B------:R-:W-:Y:S02]  /*1da0*/  UISETP.GE.U32.AND UP0, UPT, UR12, 0x8, UPT ;  /* 0x000000080c00788c */ /* 0x000fe4000bf06070 */
[----:B------:R-:W-:Y:S02]  /*1db0*/  ULOP3.LUT UR13, UR8, 0x7, URZ, 0xc0, !UPT ;  /* 0x00000007080d7892 */ /* 0x000fe4000f8ec0ff */
[----:B------:R-:W-:Y:S02]  /*1dc0*/  UISETP.GE.U32.AND.EX UP0, UPT, URZ, URZ, UPT, UP0 ;  /* 0x000000ffff00728c */ /* 0x000fe4000bf06100 */
[----:B------:R-:W-:-:S04]  /*1dd0*/  UISETP.NE.U32.AND UP1, UPT, UR13, URZ, UPT ;  /* 0x000000ff0d00728c */ /* 0x000fc8000bf25070 */
[----:B------:R-:W-:-:S03]  /*1de0*/  UISETP.NE.AND.EX UP1, UPT, URZ, URZ, UPT, UP1 ;  /* 0x000000ffff00728c */ /* 0x000fc6000bf25310 */
[----:B------:R-:W-:Y:S08]  /*1df0*/  BRA.U !UP0, `(.L_x_17) ;  /* 0x0000000108e87547 */ /* 0x000ff0000b800000 */
[----:B0-----:R-:W0:Y:S01]  /*1e00*/  LDCU.64 UR14, c[0x0][0x388] ;  /* 0x00007100ff0e77ac */ /* 0x001e220008000a00 */
        /* <DEDUP_REMOVED lines=19> */
[----:B------:R-:W-:Y:S01]  /*1f40*/  LEA.HI.X R17, R6, UR15, R11, 0x2, P1 ;  /* 0x0000000f06117c11 */ /* 0x000fe200088f140b */
[----:B------:R-:W2:Y:S01]  /*1f50*/  LDG.E R20, desc[UR10][R20.64] ;  /* 0x0000000a14147981 */ /* 0x000ea2000c1e1900 */
[C---:B------:R-:W-:Y:S01]  /*1f60*/  IADD3 R2, P2, PT, R8.reuse, UR4, RZ ;  /* 0x0000000408027c10 */ /* 0x040fe2000ff5e0ff */
[----:B------:R-:W-:Y:S01]  /*1f70*/  UIADD3 UR4, UPT, UPT, UR5, 0x6, URZ ;  /* 0x0000000605047890 */ /* 0x000fe2000fffe0ff */
[----:B------:R-:W-:Y:S02]  /*1f80*/  IADD3 R7, P1, PT, R8, UR6, RZ ;  /* 0x0000000608077c10 */ /* 0x000fe4000ff3e0ff */
        /* <DEDUP_REMOVED lines=18> */
[C---:B0-----:R-:W-:Y:S01]  /*20b0*/  LEA R16, P0, R5.reuse, UR14, 0x2 ;  /* 0x0000000e05107c11 */ /* 0x041fe2000f8010ff */
[----:B------:R-:W-:Y:S02]  /*20c0*/  IMAD.X R22, RZ, RZ, R4, P1 ;  /* 0x000000ffff167224 */ /* 0x000fe400008e0604 */
[----:B------:R-:W4:Y:S03]  /*20d0*/  LDG.E R14, desc[UR10][R14.64] ;  /* 0x0000000a0e0e7981 */ /* 0x000f26000c1e1900 */
[----:B------:R-:W-:-:S05]  /*20e0*/  LEA.HI.X R17, R5, UR15, R22, 0x2, P0 ;  /* 0x0000000f05117c11 */ /* 0x000fca00080f1416 */
[----:B------:R-:W4:Y:S01]  /*20f0*/  LDG.E R16, desc[UR10][R16.64] ;  /* 0x0000000a10107981 */ /* 0x000f22000c1e1900 */
[----:B------:R-:W-:Y:S01]  /*2100*/  UIADD3 UR5, UPT, UPT, UR5, 0x8, URZ ;  /* 0x0000000805057890 */ /* 0x000fe2000fffe0ff */
[----:B------:R-:W-:Y:S01]  /*2110*/  UMOV UR6, URZ ;  /* 0x000000ff00067c82 */ /* 0x000fe20008000000 */
[----:B---3--:R-:W-:-:S04]  /*2120*/  FFMA R3, R0, R0, R3 ;  /* 0x0000000000037223 */ /* 0x008fc80000000003 */
[----:B-----5:R-:W-:-:S04]  /*2130*/  FFMA R3, R2, R2, R3 ;  /* 0x0000000202037223 */ /* 0x020fc80000000003 */
[----:B--2---:R-:W-:-:S04]  /*2140*/  FFMA R3, R20, R20, R3 ;  /* 0x0000001414037223 */ /* 0x004fc80000000003 */
[----:B----4-:R-:W-:-:S04]  /*2150*/  FFMA R3, R18, R18, R3 ;  /* 0x0000001212037223 */ /* 0x010fc80000000003 */
[----:B------:R-:W-:-:S04]  /*2160*/  FFMA R3, R10, R10, R3 ;  /* 0x0000000a0a037223 */ /* 0x000fc80000000003 */
[----:B------:R-:W-:-:S04]  /*2170*/  FFMA R3, R6, R6, R3 ;  /* 0x0000000606037223 */ /* 0x000fc80000000003 */
[----:B------:R-:W-:-:S04]  /*2180*/  FFMA R3, R14, R14, R3 ;  /* 0x0000000e0e037223 */ /* 0x000fc80000000003 */
[----:B------:R-:W-:-:S07]  /*2190*/  FFMA R3, R16, R16, R3 ;  /* 0x0000001010037223 */ /* 0x000fce0000000003 */
.L_x_17:
[----:B------:R-:W-:Y:S05]  /*21a0*/  BRA.U !UP1, `(.L_x_8) ;  /* 0x0000000109d07547 */ /* 0x000fea000b800000 */
[----:B------:R-:W-:Y:S02]  /*21b0*/  UISETP.GE.U32.AND UP1, UPT, UR13, 0x4, UPT ;  /* 0x000000040d00788c */ /* 0x000fe4000bf26070 */
[----:B------:R-:W-:Y:S02]  /*21c0*/  ULOP3.LUT UR7, UR8, 0x3, URZ, 0xc0, !UPT ;  /* 0x0000000308077892 */ /* 0x000fe4000f8ec0ff */
[----:B------:R-:W-:Y:S02]  /*21d0*/  UISETP.GE.U32.AND.EX UP1, UPT, URZ, URZ, UPT, UP1 ;  /* 0x000000ffff00728c */ /* 0x000fe4000bf26110 */
[----:B------:R-:W-:Y:S01]  /*21e0*/  UISETP.NE.U32.AND UP0, UPT, UR7, URZ, UPT ;  /* 0x000000ff0700728c */ /* 0x000fe2000bf05070 */
[----:B------:R-:W-:Y:S01]  /*21f0*/  UMOV UR4, URZ ;  /* 0x000000ff00047c82 */ /* 0x000fe20008000000 */
[----:B0-----:R-:W0:Y:S02]  /*2200*/  LDCU.64 UR14, c[0x0][0x388] ;  /* 0x00007100ff0e77ac */ /* 0x001e240008000a00 */
        /* <DEDUP_REMOVED lines=28> */
[----:B--2---:R-:W-:-:S04]  /*23d0*/  FFMA R3, R14, R14, R3 ;  /* 0x0000000e0e037223 */ /* 0x004fc80000000003 */
[----:B---3--:R-:W-:-:S04]  /*23e0*/  FFMA R3, R10, R10, R3 ;  /* 0x0000000a0a037223 */ /* 0x008fc80000000003 */
[----:B----4-:R-:W-:-:S04]  /*23f0*/  FFMA R3, R6, R6, R3 ;  /* 0x0000000606037223 */ /* 0x010fc80000000003 */
[----:B-----5:R-:W-:-:S07]  /*2400*/  FFMA R3, R16, R16, R3 ;  /* 0x0000001010037223 */ /* 0x020fce0000000003 */
.L_x_18:
[----:B------:R-:W-:Y:S05]  /*2410*/  BRA.U !UP0, `(.L_x_8) ;  /* 0x0000000108347547 */ /* 0x000fea000b800000 */
.L_x_19:
        /* <DEDUP_REMOVED lines=11> */
[----:B--2---:R-:W-:-:S08]  /*24d0*/  FFMA R3, R6, R6, R3 ;  /* 0x0000000606037223 */ /* 0x004fd00000000003 */
[----:B------:R-:W-:Y:S05]  /*24e0*/  BRA.U UP0, `(.L_x_19) ;  /* 0xfffffffd00cc7547 */ /* 0x000fea000b83ffff */
.L_x_8:
[----:B------:R-:W1:Y:S01]  /*24f0*/  MUFU.RCP R5, R12 ;  /* 0x0000000c00057308 */ /* 0x000e620000001000 */
[----:B------:R-:W2:Y:S01]  /*2500*/  LDCU.64 UR4, c[0x0][0x390] ;  /* 0x00007200ff0477ac */ /* 0x000ea20008000a00 */
[----:B------:R-:W-:Y:S06]  /*2510*/  BSSY.RECONVERGENT B2, `(.L_x_20) ;  /* 0x000000d000027945 */ /* 0x000fec0003800200 */
[----:B------:R-:W3:Y:S01]  /*2520*/  FCHK P1, R3, R12 ;  /* 0x0000000c03007302 */ /* 0x000ee20000020000 */
[----:B-1----:R-:W-:Y:S01]  /*2530*/  FFMA R0, -R12, R5, 1 ;  /* 0x3f8000000c007423 */ /* 0x002fe20000000105 */
[----:B--2---:R-:W-:-:S03]  /*2540*/  ISETP.NE.U32.AND P0, PT, RZ, UR4, PT ;  /* 0x00000004ff007c0c */ /* 0x004fc6000bf05070 */
[----:B------:R-:W-:Y:S01]  /*2550*/  FFMA R0, R5, R0, R5 ;  /* 0x0000000005007223 */ /* 0x000fe20000000005 */
[----:B------:R-:W-:-:S03]  /*2560*/  ISETP.NE.AND.EX P0, PT, RZ, UR5, PT, P0 ;  /* 0x00000005ff007c0c */ /* 0x000fc6000bf05300 */
[----:B------:R-:W-:-:S04]  /*2570*/  FFMA R5, R0, R3, RZ ;  /* 0x0000000300057223 */ /* 0x000fc800000000ff */
[----:B------:R-:W-:-:S04]  /*2580*/  FFMA R2, -R12, R5, R3 ;  /* 0x000000050c027223 */ /* 0x000fc80000000103 */
[----:B------:R-:W-:Y:S01]  /*2590*/  FFMA R0, R0, R2, R5 ;  /* 0x0000000200007223 */ /* 0x000fe20000000005 */
[----:B---3--:R-:W-:Y:S06]  /*25a0*/  @!P1 BRA `(.L_x_21) ;  /* 0x00000000000c9947 */ /* 0x008fec0003800000 */
[----:B------:R-:W-:Y:S01]  /*25b0*/  IMAD.MOV.U32 R0, RZ, RZ, R12 ;  /* 0x000000ffff007224 */ /* 0x000fe200078e000c */
[----:B------:R-:W-:-:S07]  /*25c0*/  MOV R6, 0x25e0 ;  /* 0x000025e000067802 */ /* 0x000fce0000000f00 */
[----:B0-----:R-:W-:Y:S05]  /*25d0*/  CALL.REL.NOINC `($__internal_1_$__cuda_sm3x_div_rn_noftz_f32_slowpath) ;  /* 0x0000002800507944 */ /* 0x001fea0003c00000 */
.L_x_21:
[----:B0-----:R-:W-:Y:S05]  /*25e0*/  BSYNC.RECONVERGENT B2 ;  /* 0x0000000000027941 */ /* 0x001fea0003800200 */
.L_x_20:
[----:B------:R-:W0:Y:S01]  /*25f0*/  LDCU UR4, c[0x0][0x398] ;  /* 0x00007300ff0477ac */ /* 0x000e220008000800 */
[----:B------:R-:W-:Y:S01]  /*2600*/  BSSY.RECONVERGENT B0, `(.L_x_22) ;  /* 0x000000d000007945 */ /* 0x000fe20003800200 */
[----:B0-----:R-:W-:-:S04]  /*2610*/  FADD R2, R0, UR4 ;  /* 0x0000000400027e21 */ /* 0x001fc80008000000 */
[----:B------:R0:W1:Y:S01]  /*2620*/  MUFU.RSQ R3, R2 ;  /* 0x0000000200037308 */ /* 0x0000620000001400 */
[----:B------:R-:W-:-:S04]  /*2630*/  IADD3 R0, PT, PT, R2, -0xd000000, RZ ;  /* 0xf300000002007810 */ /* 0x000fc80007ffe0ff */
[----:B------:R-:W-:-:S13]  /*2640*/  ISETP.GT.U32.AND P1, PT, R0, 0x727fffff, PT ;  /* 0x727fffff0000780c */ /* 0x000fda0003f24070 */
[----:B01----:R-:W-:Y:S05]  /*2650*/  @!P1 BRA `(.L_x_23) ;  /* 0x00000000000c9947 */ /* 0x003fea0003800000 */
[----:B------:R-:W-:-:S07]  /*2660*/  MOV R10, 0x2680 ;  /* 0x00002680000a7802 */ /* 0x000fce0000000f00 */
[----:B------:R-:W-:Y:S05]  /*2670*/  CALL.REL.NOINC `($__internal_0_$__cuda_sm20_sqrt_rn_f32_slowpath) ;  /* 0x0000002400cc7944 */ /* 0x000fea0003c00000 */
[----:B------:R-:W-:Y:S05]  /*2680*/  BRA `(.L_x_24) ;  /* 0x0000000000107947 */ /* 0x000fea0003800000 */
.L_x_23:
[----:B------:R-:W-:Y:S01]  /*2690*/  FMUL.FTZ R12, R2, R3 ;  /* 0x00000003020c7220 */ /* 0x000fe20000410000 */
[----:B------:R-:W-:-:S03]  /*26a0*/  FMUL.FTZ R0, R3, 0.5 ;  /* 0x3f00000003007820 */ /* 0x000fc60000410000 */
[----:B------:R-:W-:-:S04]  /*26b0*/  FFMA R3, -R12, R12, R2 ;  /* 0x0000000c0c037223 */ /* 0x000fc80000000102 */
[----:B------:R-:W-:-:S07]  /*26c0*/  FFMA R12, R3, R0, R12 ;  /* 0x00000000030c7223 */ /* 0x000fce000000000c */
.L_x_24:
[----:B------:R-:W-:Y:S05]  /*26d0*/  BSYNC.RECONVERGENT B0 ;  /* 0x0000000000007941 */ /* 0x000fea0003800200 */
.L_x_22:
[----:B------:R-:W-:Y:S05]  /*26e0*/  @!P0 EXIT ;  /* 0x000000000000894d */ /* 0x000fea0003800000 */
[----:B------:R-:W0:Y:S01]  /*26f0*/  LDCU.64 UR4, c[0x0][0x390] ;  /* 0x00007200ff0477ac */ /* 0x000e220008000a00 */
[----:B------:R-:W-:Y:S01]  /*2700*/  UMOV UR6, URZ ;  /* 0x000000ff00067c82 */ /* 0x000fe20008000000 */
[----:B0-----:R-:W-:Y:S02]  /*2710*/  UISETP.GE.U32.AND UP0, UPT, UR4, 0x10, UPT ;  /* 0x000000100400788c */ /* 0x001fe4000bf06070 */
[----:B------:R-:W-:Y:S02]  /*2720*/  ULOP3.LUT UR8, UR4, 0xf, URZ, 0xc0, !UPT ;  /* 0x0000000f04087892 */ /* 0x000fe4000f8ec0ff */
[----:B------:R-:W-:-:S03]  /*2730*/  UISETP.GE.U32.AND.EX UP0, UPT, UR5, URZ, UPT, UP0 ;  /* 0x000000ff0500728c */ /* 0x000fc6000bf06100 */
[----:B------:R-:W-:-:S06]  /*2740*/  UMOV UR5, URZ ;  /* 0x000000ff00057c82 */ /* 0x000fcc0008000000 */
[----:B------:R-:W-:Y:S05]  /*2750*/  BRA.U !UP0, `(.L_x_25) ;  /* 0x0000001108807547 */ /* 0x000fea000b800000 */
        /* <DEDUP_REMOVED lines=9> */
.L_x_58:
[----:B0-----:R-:W-:Y:S01]  /*27f0*/  MOV R14, R2 ;  /* 0x00000002000e7202 */ /* 0x001fe20000000f00 */
[----:B------:R-:W-:-:S05]  /*2800*/  IMAD.MOV.U32 R15, RZ, RZ, R3 ;  /* 0x000000ffff0f7224 */ /* 0x000fca00078e0003 */
[----:B------:R-:W2:Y:S01]  /*2810*/  LDG.E R3, desc[UR10][R14.64+-0x20] ;  /* 0xffffe00a0e037981 */ /* 0x000ea2000c1e1900 */
[----:B------:R-:W0:Y:S01]  /*2820*/  MUFU.RCP R5, R12 ;  /* 0x0000000c00057308 */ /* 0x000e220000001000 */
[----:B------:R-:W-:Y:S01]  /*2830*/  UIADD3 UR4, UP0, UPT, UR4, -0x10, URZ ;  /* 0xfffffff004047890 */ /* 0x000fe2000ff1e0ff */
[----:B------:R-:W-:Y:S03]  /*2840*/  BSSY.RECONVERGENT B2, `(.L_x_26) ;  /* 0x000000f000027945 */ /* 0x000fe60003800200 */
[----:B------:R-:W-:Y:S02]  /*2850*/  UIADD3.X UR7, UPT, UPT, UR7, -0x1, URZ, UP0, !UPT ;  /* 0xffffffff07077890 */ /* 0x000fe400087fe4ff */
[----:B------:R-:W-:-:S04]  /*2860*/  UISETP.NE.U32.AND UP0, UPT, UR4, URZ, UPT ;  /* 0x000000ff0400728c */ /* 0x000fc8000bf05070 */
[----:B------:R-:W-:Y:S01]  /*2870*/  UISETP.NE.AND.EX UP0, UPT, UR7, URZ, UPT, UP0 ;  /* 0x000000ff0700728c */ /* 0x000fe2000bf05300 */
[----:B0-----:R-:W-:-:S04]  /*2880*/  FFMA R0, R5, -R12, 1 ;  /* 0x3f80000005007423 */ /* 0x001fc8000000080c */
[----:B------:R-:W-:Y:S01]  /*2890*/  FFMA R0, R5, R0, R5 ;  /* 0x0000000005007223 */ /* 0x000fe20000000005 */
[----:B--2---:R-:W0:Y:S03]  /*28a0*/  FCHK P0, R3, R12 ;  /* 0x0000000c03007302 */ /* 0x004e260000000000 */
[----:B------:R-:W-:-:S04]  /*28b0*/  FFMA R5, R3, R0, RZ ;  /* 0x0000000003057223 */ /* 0x000fc800000000ff */
[----:B------:R-:W-:-:S04]  /*28c0*/  FFMA R2, R5, -R12, R3 ;  /* 0x8000000c05027223 */ /* 0x000fc80000000003 */
[----:B------:R-:W-:Y:S01]  /*28d0*/  FFMA R5, R0, R2, R5 ;  /* 0x0000000200057223 */ /* 0x000fe20000000005 */
[----:B0-----:R-:W-:Y:S06]  /*28e0*/  @!P0 BRA `(.L_x_27) ;  /* 0x0000000000108947 */ /* 0x001fec0003800000 */
[----:B------:R-:W-:Y:S02]  /*28f0*/  MOV R0, R12 ;  /* 0x0000000c00007202 */ /* 0x000fe40000000f00 */
[----:B------:R-:W-:-:S07]  /*2900*/  MOV R6, 0x2920 ;  /* 0x0000292000067802 */ /* 0x000fce0000000f00 */
[----:B------:R-:W-:Y:S05]  /*2910*/  CALL.REL.NOINC `($__internal_1_$__cuda_sm3x_div_rn_noftz_f32_slowpath) ;  /* 0x0000002400807944 */ /* 0x000fea0003c00000 */
[----:B------:R-:W-:-:S07]  /*2920*/  IMAD.MOV.U32 R5, RZ, RZ, R0 ;  /* 0x000000ffff057224 */ /* 0x000fce00078e0000 */
.L_x_27:
[----:B------:R-:W-:Y:S05]  /*2930*/  BSYNC.RECONVERGENT B2 ;  /* 0x0000000000027941 */ /* 0x000fea0003800200 */
.L_x_26:
[----:B------:R-:W2:Y:S01]  /*2940*/  LDG.E R6, desc[UR10][R14.64+-0x1c] ;  /* 0xffffe40a0e067981 */ /* 0x000ea2000c1e1900 */
[----:B------:R-:W0:Y:S01]  /*2950*/  MUFU.RCP R3, R12 ;  /* 0x0000000c00037308 */ /* 0x000e220000001000 */
[----:B------:R-:W-:Y:S02]  /*2960*/  BSSY.RECONVERGENT B2, `(.L_x_28) ;  /* 0x000000e000027945 */ /* 0x000fe40003800200 */
[----:B------:R1:W-:Y:S01]  /*2970*/  STG.E desc[UR10][R14.64+-0x20], R5 ;  /* 0xffffe0050e007986 */ /* 0x0003e2000c10190a */
[----:B0-----:R-:W-:-:S04]  /*2980*/  FFMA R0, R3, -R12, 1 ;  /* 0x3f80000003007423 */ /* 0x001fc8000000080c */
[----:B------:R-:W-:Y:S01]  /*2990*/  FFMA R0, R3, R0, R3 ;  /* 0x0000000003007223 */ /* 0x000fe20000000003 */
[----:B--2---:R-:W0:Y:S03]  /*29a0*/  FCHK P0, R6, R12 ;  /* 0x0000000c06007302 */ /* 0x004e260000000000 */
[----:B------:R-:W-:-:S04]  /*29b0*/  FFMA R3, R0, R6, RZ ;  /* 0x0000000600037223 */ /* 0x000fc800000000ff */
[----:B------:R-:W-:-:S04]  /*29c0*/  FFMA R2, R3, -R12, R6 ;  /* 0x8000000c03027223 */ /* 0x000fc80000000006 */
[----:B------:R-:W-:Y:S01]  /*29d0*/  FFMA R3, R0, R2, R3 ;  /* 0x0000000200037223 */ /* 0x000fe20000000003 */
[----:B01----:R-:W-:Y:S06]  /*29e0*/  @!P0 BRA `(.L_x_29) ;  /* 0x0000000000148947 */ /* 0x003fec0003800000 */
[----:B------:R-:W-:Y:S01]  /*29f0*/  MOV R3, R6 ;  /* 0x0000000600037202 */ /* 0x000fe20000000f00 */
[----:B------:R-:W-:Y:S01]  /*2a00*/  IMAD.MOV.U32 R0, RZ, RZ, R12 ;  /* 0x000000ffff007224 */ /* 0x000fe200078e000c */
[----:B------:R-:W-:-:S07]  /*2a10*/  MOV R6, 0x2a30 ;  /* 0x00002a3000067802 */ /* 0x000fce0000000f00 */
[----:B------:R-:W-:Y:S05]  /*2a20*/  CALL.REL.NOINC `($__internal_1_$__cuda_sm3x_div_rn_noftz_f32_slowpath) ;  /* 0x00000024003c7944 */ /* 0x000fea0003c00000 */
[----:B------:R-:W-:-:S07]  /*2a30*/  MOV R3, R0 ;  /* 0x0000000000037202 */ /* 0x000fce0000000f00 */
.L_x_29:
[----:B------:R-:W-:Y:S05]  /*2a40*/  BSYNC.RECONVERGENT B2 ;  /* 0x0000000000027941 */ /* 0x000fea0003800200 */
.L_x_28:
        /* <DEDUP_REMOVED lines=11> */
[----:B------:R-:W-:Y:S01]  /*2b00*/  IMAD.MOV.U32 R3, RZ, RZ, R6 ;  /* 0x000000ffff037224 */ /* 0x000fe200078e0006 */
[----:B------:R-:W-:Y:S02]  /*2b10*/  MOV R0, R12 ;  /* 0x0000000c00007202 */ /* 0x000fe40000000f00 */
[----:B------:R-:W-:-:S07]  /*2b20*/  MOV R6, 0x2b40 ;  /* 0x00002b4000067802 */ /* 0x000fce0000000f00 */
[----:B------:R-:W-:Y:S05]  /*2b30*/  CALL.REL.NOINC `($__internal_1_$__cuda_sm3x_div_rn_noftz_f32_slowpath) ;  /* 0x0000002000f87944 */ /* 0x000fea0003c00000 */
[----:B------:R-:W-:-:S07]  /*2b40*/  IMAD.MOV.U32 R5, RZ, RZ, R0 ;  /* 0x000000ffff057224 */ /* 0x000fce00078e0000 */
.L_x_31:
[----:B------:R-:W-:Y:S05]  /*2b50*/  BSYNC.RECONVERGENT B2 ;  /* 0x0000000000027941 */ /* 0x000fea0003800200 */
.L_x_30:
        /* <DEDUP_REMOVED lines=16> */
.L_x_33:
[----:B------:R-:W-:Y:S05]  /*2c60*/  BSYNC.RECONVERGENT B2 ;  /* 0x0000000000027941 */ /* 0x000fea0003800200 */
.L_x_32:
        /* <DEDUP_REMOVED lines=16> */
.L_x_35:
[----:B------:R-:W-:Y:S05]  /*2d70*/  BSYNC.RECONVERGENT B2 ;  /* 0x0000000000027941 */ /* 0x000fea0003800200 */
.L_x_34:
        /* <DEDUP_REMOVED lines=16> */
.L_x_37:
[----:B------:R-:W-:Y:S05]  /*2e80*/  BSYNC.RECONVERGENT B2 ;  /* 0x0000000000027941 */ /* 0x000fea0003800200 */
.L_x_36:
        /* <DEDUP_REMOVED lines=16> */
.L_x_39:
[----:B------:R-:W-:Y:S05]  /*2f90*/  BSYNC.RECONVERGENT B2 ;  /* 0x0000000000027941 */ /* 0x000fea0003800200 */
.L_x_38:
        /* <DEDUP_REMOVED lines=16> */
.L_x_41:
[----:B------:R-:W-:Y:S05]  /*30a0*/  BSYNC.RECONVERGENT B2 ;  /* 0x0000000000027941 */ /* 0x000fea0003800200 */
.L_x_40:
        /* <DEDUP_REMOVED lines=16> */
.L_x_43:
[----:B------:R-:W-:Y:S05]  /*31b0*/  BSYNC.RECONVERGENT B2 ;  /* 0x0000000000027941 */ /* 0x000fea0003800200 */
.L_x_42:
        /* <DEDUP_REMOVED lines=16> */
.L_x_45:
[----:B------:R-:W-:Y:S05]  /*32c0*/  BSYNC.RECONVERGENT B2 ;  /* 0x0000000000027941 */ /* 0x000fea0003800200 */
.L_x_44:
        /* <DEDUP_REMOVED lines=16> */
.L_x_47:
[----:B------:R-:W-:Y:S05]  /*33d0*/  BSYNC.RECONVERGENT B2 ;  /* 0x0000000000027941 */ /* 0x000fea0003800200 */
.L_x_46:
        /* <DEDUP_REMOVED lines=16> */
.L_x_49:
[----:B------:R-:W-:Y:S05]  /*34e0*/  BSYNC.RECONVERGENT B2 ;  /* 0x0000000000027941 */ /* 0x000fea0003800200 */
.L_x_48:
        /* <DEDUP_REMOVED lines=16> */
.L_x_51:
[----:B------:R-:W-:Y:S05]  /*35f0*/  BSYNC.RECONVERGENT B2 ;  /* 0x0000000000027941 */ /* 0x000fea0003800200 */
.L_x_50:
        /* <DEDUP_REMOVED lines=16> */
.L_x_53:
[----:B------:R-:W-:Y:S05]  /*3700*/  BSYNC.RECONVERGENT B2 ;  /* 0x0000000000027941 */ /* 0x000fea0003800200 */
.L_x_52:
        /* <DEDUP_REMOVED lines=16> */
.L_x_55:
[----:B------:R-:W-:Y:S05]  /*3810*/  BSYNC.RECONVERGENT B2 ;  /* 0x0000000000027941 */ /* 0x000fea0003800200 */
.L_x_54:
        /* <DEDUP_REMOVED lines=15> */
.L_x_57:
[----:B------:R-:W-:Y:S05]  /*3910*/  BSYNC.RECONVERGENT B2 ;  /* 0x0000000000027941 */ /* 0x000fea0003800200 */
.L_x_56:
[----:B------:R0:W-:Y:S01]  /*3920*/  STG.E desc[UR10][R14.64+0x1c], R0 ;  /* 0x00001c000e007986 */ /* 0x0001e2000c10190a */
[----:B------:R-:W-:-:S04]  /*3930*/  IADD3 R2, P0, PT, R14, 0x40, RZ ;  /* 0x000000400e027810 */ /* 0x000fc80007f1e0ff */
[----:B------:R-:W-:Y:S01]  /*3940*/  IADD3.X R3, PT, PT, RZ, R15, RZ, P0, !PT ;  /* 0x0000000fff037210 */ /* 0x000fe200007fe4ff */
[----:B------:R-:W-:Y:S08]  /*3950*/  BRA.U UP0, `(.L_x_58) ;  /* 0xffffffed00a47547 */ /* 0x000ff0000b83ffff */
.L_x_25:
[----:B------:R-:W-:-:S04]  /*3960*/  ISETP.NE.U32.AND P0, PT, RZ, UR8, PT ;  /* 0x00000008ff007c0c */ /* 0x000fc8000bf05070 */
[----:B------:R-:W-:-:S13]  /*3970*/  ISETP.NE.AND.EX P0, PT, RZ, RZ, PT, P0 ;  /* 0x000000ffff00720c */ /* 0x000fda0003f05300 */
[----:B------:R-:W-:Y:S05]  /*3980*/  @!P0 EXIT ;  /* 0x000000000000894d */ /* 0x000fea0003800000 */
[----:B------:R-:W1:Y:S01]  /*3990*/  LDCU UR4, c[0x0][0x390] ;  /* 0x00007200ff0477ac */ /* 0x000e620008000800 */
[----:B------:R-:W-:-:S04]  /*39a0*/  UISETP.GE.U32.AND UP0, UPT, UR8, 0x8, UPT ;  /* 0x000000080800788c */ /* 0x000fc8000bf06070 */
[----:B------:R-:W-:Y:S02]  /*39b0*/  UISETP.GE.U32.AND.EX UP0, UPT, URZ, URZ, UPT, UP0 ;  /* 0x000000ffff00728c */ /* 0x000fe4000bf06100 */
[----:B-1----:R-:W-:-:S07]  /*39c0*/  ULOP3.LUT UR4, UR4, 0x7, URZ, 0xc0, !UPT ;  /* 0x0000000704047892 */ /* 0x002fce000f8ec0ff */
[----:B------:R-:W-:Y:S05]  /*39d0*/  BRA.U !UP0, `(.L_x_59) ;  /* 0x0000000908e07547 */ /* 0x000fea000b800000 */
[----:B------:R-:W1:Y:S01]  /*39e0*/  LDCU.64 UR8, c[0x0][0x388] ;  /* 0x00007100ff0877ac */ /* 0x000e620008000a00 */
[----:B0-----:R-:W-:-:S04]  /*39f0*/  IADD3 R0, P0, PT, R8, UR5, RZ ;  /* 0x0000000508007c10 */ /* 0x001fc8000ff1e0ff */
[----:B------:R-:W-:Y:S02]  /*3a00*/  IADD3.X R3, PT, PT, R4, UR6, RZ, P0, !PT ;  /* 0x0000000604037c10 */ /* 0x000fe400087fe4ff */
[----:B-1----:R-:W-:-:S04]  /*3a10*/  LEA R14, P0, R0, UR8, 0x2 ;  /* 0x00000008000e7c11 */ /* 0x002fc8000f8010ff */
[----:B------:R-:W-:-:S05]  /*3a20*/  LEA.HI.X R15, R0, UR9, R3, 0x2, P0 ;  /* 0x00000009000f7c11 */ /* 0x000fca00080f1403 */
[----:B------:R-:W2:Y:S01]  /*3a30*/  LDG.E R5, desc[UR10][R14.64] ;  /* 0x0000000a0e057981 */ /* 0x000ea2000c1e1900 */
[----:B------:R-:W0:Y:S01]  /*3a40*/  MUFU.RCP R3, R12 ;  /* 0x0000000c00037308 */ /* 0x000e220000001000 */
[----:B------:R-:W-:Y:S01]  /*3a50*/  BSSY.RECONVERGENT B2, `(.L_x_60) ;  /* 0x000000d000027945 */ /* 0x000fe20003800200 */
[----:B0-----:R-:W-:-:S04]  /*3a60*/  FFMA R0, R3, -R12, 1 ;  /* 0x3f80000003007423 */ /* 0x001fc8000000080c */
[----:B------:R-:W-:Y:S02]  /*3a70*/  FFMA R0, R3, R0, R3 ;  /* 0x0000000003007223 */ /* 0x000fe40000000003 */
[----:B--2---:R-:W0:Y:S02]  /*3a80*/  FCHK P0, R5, R12 ;  /* 0x0000000c05007302 */ /* 0x004e240000000000 */
[----:B------:R-:W-:-:S04]  /*3a90*/  FFMA R3, R0, R5, RZ ;  /* 0x0000000500037223 */ /* 0x000fc800000000ff */
[----:B------:R-:W-:-:S04]  /*3aa0*/  FFMA R2, R3, -R12, R5 ;  /* 0x8000000c03027223 */ /* 0x000fc80000000005 */
[----:B------:R-:W-:Y:S01]  /*3ab0*/  FFMA R3, R0, R2, R3 ;  /* 0x0000000200037223 */ /* 0x000fe20000000003 */
[----:B0-----:R-:W-:Y:S06]  /*3ac0*/  @!P0 BRA `(.L_x_61) ;  /* 0x0000000000148947 */ /* 0x001fec0003800000 */
[----:B------:R-:W-:Y:S01]  /*3ad0*/  IMAD.MOV.U32 R3, RZ, RZ, R5 ;  /* 0x000000ffff037224 */ /* 0x000fe200078e0005 */
[----:B------:R-:W-:Y:S02]  /*3ae0*/  MOV R0, R12 ;  /* 0x0000000c00007202 */ /* 0x000fe40000000f00 */
[----:B------:R-:W-:-:S07]  /*3af0*/  MOV R6, 0x3b10 ;  /* 0x00003b1000067802 */ /* 0x000fce0000000f00 */
[----:B------:R-:W-:Y:S05]  /*3b00*/  CALL.REL.NOINC `($__internal_1_$__cuda_sm3x_div_rn_noftz_f32_slowpath) ;  /* 0x0000001400047944 */ /* 0x000fea0003c00000 */
[----:B------:R-:W-:-:S07]  /*3b10*/  IMAD.MOV.U32 R3, RZ, RZ, R0 ;  /* 0x000000ffff037224 */ /* 0x000fce00078e0000 */
.L_x_61:
[----:B------:R-:W-:Y:S05]  /*3b20*/  BSYNC.RECONVERGENT B2 ;  /* 0x0000000000027941 */ /* 0x000fea0003800200 */
.L_x_60:
[----:B------:R-:W0:Y:S01]  /*3b30*/  LDCU.64 UR8, c[0x0][0x388] ;  /* 0x00007100ff0877ac */ /* 0x000e220008000a00 */
[----:B------:R1:W-:Y:S01]  /*3b40*/  STG.E desc[UR10][R14.64], R3 ;  /* 0x000000030e007986 */ /* 0x0003e2000c10190a */
[----:B------:R-:W-:-:S06]  /*3b50*/  UIADD3 UR6, UPT, UPT, UR5, 0x1, URZ ;  /* 0x0000000105067890 */ /* 0x000fcc000fffe0ff */
[----:B------:R-:W-:-:S04]  /*3b60*/  IADD3 R0, P0, PT, R8, UR6, RZ ;  /* 0x0000000608007c10 */ /* 0x000fc8000ff1e0ff */
[----:B------:R-:W-:Y:S02]  /*3b70*/  IADD3.X R5, PT, PT, RZ, R4, RZ, P0, !PT ;  /* 0x00000004ff057210 */ /* 0x000fe400007fe4ff */
[----:B0-----:R-:W-:-:S04]  /*3b80*/  LEA R16, P0, R0, UR8, 0x2 ;  /* 0x0000000800107c11 */ /* 0x001fc8000f8010ff */
        /* <DEDUP_REMOVED lines=16> */
.L_x_63:
[----:B------:R-:W-:Y:S05]  /*3c90*/  BSYNC.RECONVERGENT B2 ;  /* 0x0000000000027941 */ /* 0x000fea0003800200 */
.L_x_62:
        /* <DEDUP_REMOVED lines=22> */
.L_x_65:
[----:B------:R-:W-:Y:S05]  /*3e00*/  BSYNC.RECONVERGENT B2 ;  /* 0x0000000000027941 */ /* 0x000fea0003800200 */
.L_x_64:
        /* <DEDUP_REMOVED lines=22> */
.L_x_67:
[----:B------:R-:W-:Y:S05]  /*3f70*/  BSYNC.RECONVERGENT B2 ;  /* 0x0000000000027941 */ /* 0x000fea0003800200 */
.L_x_66:
        /* <DEDUP_REMOVED lines=22> */
.L_x_69:
[----:B------:R-:W-:Y:S05]  /*40e0*/  BSYNC.RECONVERGENT B2 ;  /* 0x0000000000027941 */ /* 0x000fea0003800200 */
.L_x_68:
        /* <DEDUP_REMOVED lines=22> */
.L_x_71:
[----:B------:R-:W-:Y:S05]  /*4250*/  BSYNC.RECONVERGENT B2 ;  /* 0x0000000000027941 */ /* 0x000fea0003800200 */
.L_x_70:
        /* <DEDUP_REMOVED lines=22> */
.L_x_73:
[----:B------:R-:W-:Y:S05]  /*43c0*/  BSYNC.RECONVERGENT B2 ;  /* 0x0000000000027941 */ /* 0x000fea0003800200 */
.L_x_72:
        /* <DEDUP_REMOVED lines=21> */
.L_x_75:
[----:B------:R-:W-:Y:S05]  /*4520*/  BSYNC.RECONVERGENT B2 ;  /* 0x0000000000027941 */ /* 0x000fea0003800200 */
.L_x_74:
[----:B------:R1:W-:Y:S01]  /*4530*/  STG.E desc[UR10][R16.64], R0 ;  /* 0x0000000010007986 */ /* 0x0003e2000c10190a */
[----:B------:R-:W-:Y:S01]  /*4540*/  UIADD3 UR5, UPT, UPT, UR5, 0x8, URZ ;  /* 0x0000000805057890 */ /* 0x000fe2000fffe0ff */
[----:B------:R-:W-:-:S11]  /*4550*/  UMOV UR6, URZ ;  /* 0x000000ff00067c82 */ /* 0x000fd60008000000 */
.L_x_59:
[----:B------:R-:W-:-:S04]  /*4560*/  ISETP.NE.U32.AND P0, PT, RZ, UR4, PT ;  /* 0x00000004ff007c0c */ /* 0x000fc8000bf05070 */
[----:B------:R-:W-:-:S13]  /*4570*/  ISETP.NE.AND.EX P0, PT, RZ, RZ, PT, P0 ;  /* 0x000000ffff00720c */ /* 0x000fda0003f05300 */
[----:B------:R-:W-:Y:S05]  /*4580*/  @!P0 EXIT ;  /* 0x000000000000894d */ /* 0x000fea0003800000 */
[----:B------:R-:W2:Y:S01]  /*4590*/  LDCU UR7, c[0x0][0x390] ;  /* 0x00007200ff0777ac */ /* 0x000ea20008000800 */
[----:B------:R-:W-:-:S03]  /*45a0*/  UISETP.GE.U32.AND UP0, UPT, UR4, 0x4, UPT ;  /* 0x000000040400788c */ /* 0x000fc6000bf06070 */
[----:B------:R-:W-:Y:S01]  /*45b0*/  UMOV UR4, URZ ;  /* 0x000000ff00047c82 */ /* 0x000fe20008000000 */
[----:B------:R-:W-:Y:S02]  /*45c0*/  UISETP.GE.U32.AND.EX UP0, UPT, URZ, URZ, UPT, UP0 ;  /* 0x000000ffff00728c */ /* 0x000fe4000bf06100 */
[----:B--2---:R-:W-:-:S07]  /*45d0*/  ULOP3.LUT UR7, UR7, 0x3, URZ, 0xc0, !UPT ;  /* 0x0000000307077892 */ /* 0x004fce000f8ec0ff */
[----:B------:R-:W-:Y:S05]  /*45e0*/  BRA.U !UP0, `(.L_x_76) ;  /* 0x0000000508707547 */ /* 0x000fea000b800000 */
[----:B------:R-:W2:Y:S01]  /*45f0*/  LDCU.64 UR8, c[0x0][0x388] ;  /* 0x00007100ff0877ac */ /* 0x000ea20008000a00 */
[----:B01----:R-:W-:-:S04]  /*4600*/  IADD3 R0, P0, PT, R8, UR5, RZ ;  /* 0x0000000508007c10 */ /* 0x003fc8000ff1e0ff */
[----:B------:R-:W-:Y:S02]  /*4610*/  IADD3.X R3, PT, PT, R4, UR6, RZ, P0, !PT ;  /* 0x0000000604037c10 */ /* 0x000fe400087fe4ff */
[----:B--2---:R-:W-:-:S04]  /*4620*/  LEA R14, P0, R0, UR8, 0x2 ;  /* 0x00000008000e7c11 */ /* 0x004fc8000f8010ff */
        /* <DEDUP_REMOVED lines=16> */
.L_x_78:
[----:B------:R-:W-:Y:S05]  /*4730*/  BSYNC.RECONVERGENT B2 ;  /* 0x0000000000027941 */ /* 0x000fea0003800200 */
.L_x_77:
        /* <DEDUP_REMOVED lines=22> */
.L_x_80:
[----:B------:R-:W-:Y:S05]  /*48a0*/  BSYNC.RECONVERGENT B2 ;  /* 0x0000000000027941 */ /* 0x000fea0003800200 */
.L_x_79:
        /* <DEDUP_REMOVED lines=22> */
.L_x_82:
[----:B------:R-:W-:Y:S05]  /*4a10*/  BSYNC.RECONVERGENT B2 ;  /* 0x0000000000027941 */ /* 0x000fea0003800200 */
.L_x_81:
        /* <DEDUP_REMOVED lines=21> */
.L_x_84:
[----:B------:R-:W-:Y:S05]  /*4b70*/  BSYNC.RECONVERGENT B2 ;  /* 0x0000000000027941 */ /* 0x000fea0003800200 */
.L_x_83:
[----:B------:R2:W-:Y:S01]  /*4b80*/  STG.E desc[UR10][R16.64], R0 ;  /* 0x0000000010007986 */ /* 0x0005e2000c10190a */
[----:B------:R-:W-:Y:S01]  /*4b90*/  UIADD3 UR5, UPT, UPT, UR5, 0x4, URZ ;  /* 0x0000000405057890 */ /* 0x000fe2000fffe0ff */
[----:B------:R-:W-:-:S11]  /*4ba0*/  UMOV UR6, URZ ;  /* 0x000000ff00067c82 */ /* 0x000fd60008000000 */
.L_x_76:
[----:B------:R-:W-:Y:S01]  /*4bb0*/  ISETP.NE.U32.AND P0, PT, RZ, UR7, PT ;  /* 0x00000007ff007c0c */ /* 0x000fe2000bf05070 */
[----:B------:R-:W3:Y:S03]  /*4bc0*/  LDCU.64 UR8, c[0x0][0x388] ;  /* 0x00007100ff0877ac */ /* 0x000ee60008000a00 */
[----:B------:R-:W-:-:S13]  /*4bd0*/  ISETP.NE.AND.EX P0, PT, RZ, UR4, PT, P0 ;  /* 0x00000004ff007c0c */ /* 0x000fda000bf05300 */
[----:B---3--:R-:W-:Y:S05]  /*4be0*/  @!P0 EXIT ;  /* 0x000000000000894d */ /* 0x008fea0003800000 */
.L_x_87:
[----:B0123--:R-:W-:-:S04]  /*4bf0*/  IADD3 R0, P0, PT, R8, UR5, RZ ;  /* 0x0000000508007c10 */ /* 0x00ffc8000ff1e0ff */
[----:B------:R-:W-:Y:S02]  /*4c00*/  IADD3.X R3, PT, PT, R4, UR6, RZ, P0, !PT ;  /* 0x0000000604037c10 */ /* 0x000fe400087fe4ff */
[----:B------:R-:W-:-:S04]  /*4c10*/  LEA R14, P0, R0, UR8, 0x2 ;  /* 0x00000008000e7c11 */ /* 0x000fc8000f8010ff */
[----:B------:R-:W-:-:S05]  /*4c20*/  LEA.HI.X R15, R0, UR9, R3, 0x2, P0 ;  /* 0x00000009000f7c11 */ /* 0x000fca00080f1403 */
        /* <DEDUP_REMOVED lines=18> */
.L_x_86:
[----:B------:R-:W-:Y:S05]  /*4d50*/  BSYNC.RECONVERGENT B2 ;  /* 0x0000000000027941 */ /* 0x000fea0003800200 */
.L_x_85:
[----:B------:R3:W-:Y:S01]  /*4d60*/  STG.E desc[UR10][R14.64], R0 ;  /* 0x000000000e007986 */ /* 0x0007e2000c10190a */
[----:B------:R-:W-:Y:S01]  /*4d70*/  UIADD3 UR5, UPT, UPT, UR5, 0x1, URZ ;  /* 0x0000000105057890 */ /* 0x000fe2000fffe0ff */
[----:B------:R-:W-:Y:S01]  /*4d80*/  UMOV UR6, URZ ;  /* 0x000000ff00067c82 */ /* 0x000fe20008000000 */
[----:B------:R-:W-:Y:S10]  /*4d90*/  BRA.U UP0, `(.L_x_87) ;  /* 0xfffffffd00947547 */ /* 0x000ff4000b83ffff */
[----:B------:R-:W-:Y:S05]  /*4da0*/  EXIT ;  /* 0x000000000000794d */ /* 0x000fea0003800000 */
        .weak           $__internal_0_$__cuda_sm20_sqrt_rn_f32_slowpath
        .type           $__internal_0_$__cuda_sm20_sqrt_rn_f32_slowpath,@function
        .size           $__internal_0_$__cuda_sm20_sqrt_rn_f32_slowpath,($__internal_1_$__cuda_sm3x_div_rn_noftz_f32_slowpath - $__internal_0_$__cuda_sm20_sqrt_rn_f32_slowpath)
$__internal_0_$__cuda_sm20_sqrt_rn_f32_slowpath:
[----:B------:R-:W-:-:S13]  /*4db0*/  LOP3.LUT P1, RZ, R2, 0x7fffffff, RZ, 0xc0, !PT ;  /* 0x7fffffff02ff7812 */ /* 0x000fda000782c0ff */
[----:B------:R-:W-:Y:S05]  /*4dc0*/  @!P1 BRA `(.L_x_88) ;  /* 0x0000000000449947 */ /* 0x000fea0003800000 */
[----:B------:R-:W-:Y:S01]  /*4dd0*/  FSETP.GEU.FTZ.AND P1, PT, R2, RZ, PT ;  /* 0x000000ff0200720b */ /* 0x000fe20003f3e000 */
[----:B------:R-:W-:-:S12]  /*4de0*/  IMAD.MOV.U32 R0, RZ, RZ, R2 ;  /* 0x000000ffff007224 */ /* 0x000fd800078e0002 */
[----:B------:R-:W-:Y:S01]  /*4df0*/  @!P1 MOV R2, 0x7fffffff ;  /* 0x7fffffff00029802 */ /* 0x000fe20000000f00 */
[----:B------:R-:W-:Y:S06]  /*4e00*/  @!P1 BRA `(.L_x_88) ;  /* 0x0000000000349947 */ /* 0x000fec0003800000 */
[----:B------:R-:W-:-:S13]  /*4e10*/  FSETP.GTU.FTZ.AND P1, PT, |R0|, +INF , PT ;  /* 0x7f8000000000780b */ /* 0x000fda0003f3c200 */
[----:B------:R-:W-:Y:S01]  /*4e20*/  @P1 FADD.FTZ R2, R0, 1 ;  /* 0x3f80000000021421 */ /* 0x000fe20000010000 */
[----:B------:R-:W-:Y:S06]  /*4e30*/  @P1 BRA `(.L_x_88) ;  /* 0x0000000000281947 */ /* 0x000fec0003800000 */
[----:B------:R-:W-:-:S13]  /*4e40*/  FSETP.NEU.FTZ.AND P1, PT, |R0|, +INF , PT ;  /* 0x7f8000000000780b */ /* 0x000fda0003f3d200 */
[----:B------:R-:W-:-:S04]  /*4e50*/  @P1 FFMA R3, R0, 1.84467440737095516160e+19, RZ ;  /* 0x5f80000000031823 */ /* 0x000fc800000000ff */
[----:B------:R-:W0:Y:S02]  /*4e60*/  @P1 MUFU.RSQ R2, R3 ;  /* 0x0000000300021308 */ /* 0x000e240000001400 */
[----:B0-----:R-:W-:Y:S01]  /*4e70*/  @P1 FMUL.FTZ R6, R3, R2 ;  /* 0x0000000203061220 */ /* 0x001fe20000410000 */
[----:B------:R-:W-:Y:S01]  /*4e80*/  @P1 FMUL.FTZ R7, R2, 0.5 ;  /* 0x3f00000002071820 */ /* 0x000fe20000410000 */
[----:B------:R-:W-:Y:S02]  /*4e90*/  @!P1 IMAD.MOV.U32 R2, RZ, RZ, R0 ;  /* 0x000000ffff029224 */ /* 0x000fe400078e0000 */
[----:B------:R-:W-:-:S04]  /*4ea0*/  @P1 FADD.FTZ R5, -R6, -RZ ;  /* 0x800000ff06051221 */ /* 0x000fc80000010100 */
[----:B------:R-:W-:-:S04]  /*4eb0*/  @P1 FFMA R5, R6, R5, R3 ;  /* 0x0000000506051223 */ /* 0x000fc80000000003 */
[----:B------:R-:W-:-:S04]  /*4ec0*/  @P1 FFMA R5, R5, R7, R6 ;  /* 0x0000000705051223 */ /* 0x000fc80000000006 */
[----:B------:R-:W-:-:S07]  /*4ed0*/  @P1 FMUL.FTZ R2, R5, 2.3283064365386962891e-10 ;  /* 0x2f80000005021820 */ /* 0x000fce0000410000 */
.L_x_88:
[----:B------:R-:W-:Y:S01]  /*4ee0*/  HFMA2 R3, -RZ, RZ, 0, 0 ;  /* 0x00000000ff037431 */ /* 0x000fe200000001ff */
[----:B------:R-:W-:Y:S01]  /*4ef0*/  MOV R12, R2 ;  /* 0x00000002000c7202 */ /* 0x000fe20000000f00 */
[----:B------:R-:W-:-:S04]  /*4f00*/  IMAD.MOV.U32 R2, RZ, RZ, R10 ;  /* 0x000000ffff027224 */ /* 0x000fc800078e000a */
[----:B------:R-:W-:Y:S05]  /*4f10*/  RET.REL.NODEC R2 `(normalize_f32) ;  /* 0xffffffb002387950 */ /* 0x000fea0003c3ffff */
        .weak           $__internal_1_$__cuda_sm3x_div_rn_noftz_f32_slowpath
        .type           $__internal_1_$__cuda_sm3x_div_rn_noftz_f32_slowpath,@function
        .size           $__internal_1_$__cuda_sm3x_div_rn_noftz_f32_slowpath,(.L_x_102 - $__internal_1_$__cuda_sm3x_div_rn_noftz_f32_slowpath)
$__internal_1_$__cuda_sm3x_div_rn_noftz_f32_slowpath:
[----:B------:R-:W-:Y:S01]  /*4f20*/  SHF.R.U32.HI R2, RZ, 0x17, R0 ;  /* 0x00000017ff027819 */ /* 0x000fe20000011600 */
[----:B------:R-:W-:Y:S01]  /*4f30*/  BSSY.RECONVERGENT B0, `(.L_x_89) ;  /* 0x0000062000007945 */ /* 0x000fe20003800200 */
[----:B------:R-:W-:Y:S02]  /*4f40*/  SHF.R.U32.HI R11, RZ, 0x17, R3 ;  /* 0x00000017ff0b7819 */ /* 0x000fe40000011603 */
[----:B------:R-:W-:Y:S02]  /*4f50*/  LOP3.LUT R2, R2, 0xff, RZ, 0xc0, !PT ;  /* 0x000000ff02027812 */ /* 0x000fe400078ec0ff */
[----:B------:R-:W-:-:S03]  /*4f60*/  LOP3.LUT R11, R11, 0xff, RZ, 0xc0, !PT ;  /* 0x000000ff0b0b7812 */ /* 0x000fc600078ec0ff */
[----:B------:R-:W-:Y:S01]  /*4f70*/  VIADD R10, R2, 0xffffffff ;  /* 0xffffffff020a7836 */ /* 0x000fe20000000000 */
[----:B------:R-:W-:-:S04]  /*4f80*/  IADD3 R7, PT, PT, R11, -0x1, RZ ;  /* 0xffffffff0b077810 */ /* 0x000fc80007ffe0ff */
[----:B------:R-:W-:-:S04]  /*4f90*/  ISETP.GT.U32.AND P1, PT, R10, 0xfd, PT ;  /* 0x000000fd0a00780c */ /* 0x000fc80003f24070 */
[----:B------:R-:W-:-:S13]  /*4fa0*/  ISETP.GT.U32.OR P1, PT, R7, 0xfd, P1 ;  /* 0x000000fd0700780c */ /* 0x000fda0000f24470 */
[----:B------:R-:W-:Y:S01]  /*4fb0*/  @!P1 IMAD.MOV.U32 R5, RZ, RZ, RZ ;  /* 0x000000ffff059224 */ /* 0x000fe200078e00ff */
[----:B------:R-:W-:Y:S06]  /*4fc0*/  @!P1 BRA `(.L_x_90) ;  /* 0x00000000005c9947 */ /* 0x000fec0003800000 */
[----:B------:R-:W-:Y:S02]  /*4fd0*/  FSETP.GTU.FTZ.AND P1, PT, |R3|, +INF , PT ;  /* 0x7f8000000300780b */ /* 0x000fe40003f3c200 */
[----:B------:R-:W-:-:S04]  /*4fe0*/  FSETP.GTU.FTZ.AND P2, PT, |R0|, +INF , PT ;  /* 0x7f8000000000780b */ /* 0x000fc80003f5c200 */
[----:B------:R-:W-:-:S13]  /*4ff0*/  PLOP3.LUT P1, PT, P1, P2, PT, 0xf8, 0x8f ;  /* 0x00000000008f781c */ /* 0x000fda0000f25f70 */
[----:B------:R-:W-:Y:S05]  /*5000*/  @P1 BRA `(.L_x_91) ;  /* 0x00000004004c1947 */ /* 0x000fea0003800000 */
[----:B------:R-:W-:-:S13]  /*5010*/  LOP3.LUT P1, RZ, R0, 0x7fffffff, R3, 0xc8, !PT ;  /* 0x7fffffff00ff7812 */ /* 0x000fda000782c803 */
[----:B------:R-:W-:Y:S05]  /*5020*/  @!P1 BRA `(.L_x_92) ;  /* 0x00000004003c9947 */ /* 0x000fea0003800000 */
[C---:B------:R-:W-:Y:S02]  /*5030*/  FSETP.NEU.FTZ.AND P3, PT, |R3|.reuse, +INF , PT ;  /* 0x7f8000000300780b */ /* 0x040fe40003f7d200 */
[----:B------:R-:W-:Y:S02]  /*5040*/  FSETP.NEU.FTZ.AND P2, PT, |R0|, +INF , PT ;  /* 0x7f8000000000780b */ /* 0x000fe40003f5d200 */
[----:B------:R-:W-:-:S11]  /*5050*/  FSETP.NEU.FTZ.AND P1, PT, |R3|, +INF , PT ;  /* 0x7f8000000300780b */ /* 0x000fd60003f3d200 */
[----:B------:R-:W-:Y:S05]  /*5060*/  @!P2 BRA !P3, `(.L_x_92) ;  /* 0x00000004002ca947 */ /* 0x000fea0005800000 */
[----:B------:R-:W-:-:S04]  /*5070*/  LOP3.LUT P3, RZ, R3, 0x7fffffff, RZ, 0xc0, !PT ;  /* 0x7fffffff03ff7812 */ /* 0x000fc8000786c0ff */
[----:B------:R-:W-:-:S13]  /*5080*/  PLOP3.LUT P2, PT, P2, P3, PT, 0x2f, 0xf2 ;  /* 0x0000000000f2781c */ /* 0x000fda0001746577 */
[----:B------:R-:W-:Y:S05]  /*5090*/  @P2 BRA `(.L_x_93) ;  /* 0x0000000400182947 */ /* 0x000fea0003800000 */
[----:B------:R-:W-:-:S04]  /*50a0*/  LOP3.LUT P2, RZ, R0, 0x7fffffff, RZ, 0xc0, !PT ;  /* 0x7fffffff00ff7812 */ /* 0x000fc8000784c0ff */
[----:B------:R-:W-:-:S13]  /*50b0*/  PLOP3.LUT P1, PT, P1, P2, PT, 0x2f, 0xf2 ;  /* 0x0000000000f2781c */ /* 0x000fda0000f24577 */
[----:B------:R-:W-:Y:S05]  /*50c0*/  @P1 BRA `(.L_x_94) ;  /* 0x0000000400001947 */ /* 0x000fea0003800000 */
[----:B------:R-:W-:Y:S02]  /*50d0*/  ISETP.GE.AND P1, PT, R7, RZ, PT ;  /* 0x000000ff0700720c */ /* 0x000fe40003f26270 */
[----:B------:R-:W-:-:S11]  /*50e0*/  ISETP.GE.AND P2, PT, R10, RZ, PT ;  /* 0x000000ff0a00720c */ /* 0x000fd60003f46270 */
[----:B------:R-:W-:Y:S01]  /*50f0*/  @P1 MOV R5, RZ ;  /* 0x000000ff00051202 */ /* 0x000fe20000000f00 */
[----:B------:R-:W-:Y:S02]  /*5100*/  @!P1 IMAD.MOV.U32 R5, RZ, RZ, -0x40 ;  /* 0xffffffc0ff059424 */ /* 0x000fe400078e00ff */
[----:B------:R-:W-:Y:S01]  /*5110*/  @!P1 FFMA R3, R3, 1.84467440737095516160e+19, RZ ;  /* 0x5f80000003039823 */ /* 0x000fe200000000ff */
[----:B------:R-:W-:Y:S02]  /*5120*/  @!P2 FFMA R0, R0, 1.84467440737095516160e+19, RZ ;  /* 0x5f8000000000a823 */ /* 0x000fe400000000ff */
[----:B------:R-:W-:-:S07]  /*5130*/  @!P2 IADD3 R5, PT, PT, R5, 0x40, RZ ;  /* 0x000000400505a810 */ /* 0x000fce0007ffe0ff */
.L_x_90:
[----:B------:R-:W-:Y:S01]  /*5140*/  LEA R7, R2, 0xc0800000, 0x17 ;  /* 0xc080000002077811 */ /* 0x000fe200078eb8ff */
[----:B------:R-:W-:Y:S01]  /*5150*/  BSSY.RECONVERGENT B1, `(.L_x_95) ;  /* 0x0000036000017945 */ /* 0x000fe20003800200 */
[----:B------:R-:W-:-:S03]  /*5160*/  IADD3 R11, PT, PT, R11, -0x7f, RZ ;  /* 0xffffff810b0b7810 */ /* 0x000fc60007ffe0ff */
[----:B------:R-:W-:Y:S02]  /*5170*/  IMAD.IADD R18, R0, 0x1, -R7 ;  /* 0x0000000100127824 */ /* 0x000fe400078e0a07 */
[C---:B------:R-:W-:Y:S02]  /*5180*/  IMAD R0, R11.reuse, -0x800000, R3 ;  /* 0xff8000000b007824 */ /* 0x040fe400078e0203 */
[----:B------:R0:W1:Y:S01]  /*5190*/  MUFU.RCP R10, R18 ;  /* 0x00000012000a7308 */ /* 0x0000620000001000 */
[----:B------:R-:W-:Y:S01]  /*51a0*/  FADD.FTZ R7, -R18, -RZ ;  /* 0x800000ff12077221 */ /* 0x000fe20000010100 */
[----:B0-----:R-:W-:-:S05]  /*51b0*/  IADD3 R18, PT, PT, R11, 0x7f, -R2 ;  /* 0x0000007f0b127810 */ /* 0x001fca0007ffe802 */
[----:B------:R-:W-:Y:S02]  /*51c0*/  IMAD.IADD R5, R18, 0x1, R5 ;  /* 0x0000000112057824 */ /* 0x000fe400078e0205 */
[----:B-1----:R-:W-:-:S04]  /*51d0*/  FFMA R13, R10, R7, 1 ;  /* 0x3f8000000a0d7423 */ /* 0x002fc80000000007 */
[----:B------:R-:W-:-:S04]  /*51e0*/  FFMA R13, R10, R13, R10 ;  /* 0x0000000d0a0d7223 */ /* 0x000fc8000000000a */
[----:B------:R-:W-:-:S04]  /*51f0*/  FFMA R10, R0, R13, RZ ;  /* 0x0000000d000a7223 */ /* 0x000fc800000000ff */
[----:B------:R-:W-:-:S04]  /*5200*/  FFMA R3, R7, R10, R0 ;  /* 0x0000000a07037223 */ /* 0x000fc80000000000 */
[----:B------:R-:W-:-:S04]  /*5210*/  FFMA R10, R13, R3, R10 ;  /* 0x000000030d0a7223 */ /* 0x000fc8000000000a */
[----:B------:R-:W-:-:S04]  /*5220*/  FFMA R7, R7, R10, R0 ;  /* 0x0000000a07077223 */ /* 0x000fc80000000000 */
[----:B------:R-:W-:-:S05]  /*5230*/  FFMA R0, R13, R7, R10 ;  /* 0x000000070d007223 */ /* 0x000fca000000000a */
[----:B------:R-:W-:-:S04]  /*5240*/  SHF.R.U32.HI R2, RZ, 0x17, R0 ;  /* 0x00000017ff027819 */ /* 0x000fc80000011600 */
[----:B------:R-:W-:-:S04]  /*5250*/  LOP3.LUT R2, R2, 0xff, RZ, 0xc0, !PT ;  /* 0x000000ff02027812 */ /* 0x000fc800078ec0ff */
[----:B------:R-:W-:-:S05]  /*5260*/  IADD3 R2, PT, PT, R2, R5, RZ ;  /* 0x0000000502027210 */ /* 0x000fca0007ffe0ff */
[----:B------:R-:W-:-:S05]  /*5270*/  VIADD R3, R2, 0xffffffff ;  /* 0xffffffff02037836 */ /* 0x000fca0000000000 */
[----:B------:R-:W-:-:S13]  /*5280*/  ISETP.GE.U32.AND P1, PT, R3, 0xfe, PT ;  /* 0x000000fe0300780c */ /* 0x000fda0003f26070 */
[----:B------:R-:W-:Y:S05]  /*5290*/  @!P1 BRA `(.L_x_96) ;  /* 0x0000000000809947 */ /* 0x000fea0003800000 */
[----:B------:R-:W-:-:S13]  /*52a0*/  ISETP.GT.AND P1, PT, R2, 0xfe, PT ;  /* 0x000000fe0200780c */ /* 0x000fda0003f24270 */
[----:B------:R-:W-:Y:S05]  /*52b0*/  @P1 BRA `(.L_x_97) ;  /* 0x00000000006c1947 */ /* 0x000fea0003800000 */
[----:B------:R-:W-:-:S13]  /*52c0*/  ISETP.GE.AND P1, PT, R2, 0x1, PT ;  /* 0x000000010200780c */ /* 0x000fda0003f26270 */
[----:B------:R-:W-:Y:S05]  /*52d0*/  @P1 BRA `(.L_x_98) ;  /* 0x0000000000741947 */ /* 0x000fea0003800000 */
[----:B------:R-:W-:Y:S02]  /*52e0*/  ISETP.GE.AND P1, PT, R2, -0x18, PT ;  /* 0xffffffe80200780c */ /* 0x000fe40003f26270 */
[----:B------:R-:W-:-:S11]  /*52f0*/  LOP3.LUT R0, R0, 0x80000000, RZ, 0xc0, !PT ;  /* 0x8000000000007812 */ /* 0x000fd600078ec0ff */
[----:B------:R-:W-:Y:S05]  /*5300*/  @!P1 BRA `(.L_x_98) ;  /* 0x0000000000689947 */ /* 0x000fea0003800000 */
[CCC-:B------:R-:W-:Y:S01]  /*5310*/  FFMA.RZ R3, R13.reuse, R7.reuse, R10.reuse ;  /* 0x000000070d037223 */ /* 0x1c0fe2000000c00a */
[CCC-:B------:R-:W-:Y:S01]  /*5320*/  FFMA.RP R5, R13.reuse, R7.reuse, R10.reuse ;  /* 0x000000070d057223 */ /* 0x1c0fe2000000800a */
[----:B------:R-:W-:Y:S01]  /*5330*/  FFMA.RM R10, R13, R7, R10 ;  /* 0x000000070d0a7223 */ /* 0x000fe2000000400a */
[C---:B------:R-:W-:Y:S02]  /*5340*/  IADD3 R7, PT, PT, R2.reuse, 0x20, RZ ;  /* 0x0000002002077810 */ /* 0x040fe40007ffe0ff */
[----:B------:R-:W-:Y:S02]  /*5350*/  LOP3.LUT R3, R3, 0x7fffff, RZ, 0xc0, !PT ;  /* 0x007fffff03037812 */ /* 0x000fe400078ec0ff */
[C---:B------:R-:W-:Y:S02]  /*5360*/  ISETP.NE.AND P3, PT, R2.reuse, RZ, PT ;  /* 0x000000ff0200720c */ /* 0x040fe40003f65270 */
[----:B------:R-:W-:Y:S02]  /*5370*/  LOP3.LUT R18, R3, 0x800000, RZ, 0xfc, !PT ;  /* 0x0080000003127812 */ /* 0x000fe400078efcff */
[----:B------:R-:W-:Y:S01]  /*5380*/  ISETP.NE.AND P2, PT, R2, RZ, PT ;  /* 0x000000ff0200720c */ /* 0x000fe20003f45270 */
[----:B------:R-:W-:Y:S01]  /*5390*/  IMAD.MOV R2, RZ, RZ, -R2 ;  /* 0x000000ffff027224 */ /* 0x000fe200078e0a02 */
[----:B------:R-:W-:-:S02]  /*53a0*/  SHF.L.U32 R7, R18, R7, RZ ;  /* 0x0000000712077219 */ /* 0x000fc400000006ff */
[----:B------:R-:W-:Y:S02]  /*53b0*/  FSETP.NEU.FTZ.AND P1, PT, R5, R10, PT ;  /* 0x0000000a0500720b */ /* 0x000fe40003f3d000 */
[----:B------:R-:W-:Y:S02]  /*53c0*/  SEL R5, R2, RZ, P3 ;  /* 0x000000ff02057207 */ /* 0x000fe40001800000 */
[----:B------:R-:W-:Y:S02]  /*53d0*/  ISETP.NE.AND P2, PT, R7, RZ, P2 ;  /* 0x000000ff0700720c */ /* 0x000fe40001745270 */
[----:B------:R-:W-:Y:S02]  /*53e0*/  SHF.R.U32.HI R5, RZ, R5, R18 ;  /* 0x00000005ff057219 */ /* 0x000fe40000011612 */
[----:B------:R-:W-:Y:S02]  /*53f0*/  PLOP3.LUT P1, PT, P1, P2, PT, 0xf8, 0x8f ;  /* 0x00000000008f781c */ /* 0x000fe40000f25f70 */
[----:B------:R-:W-:-:S02]  /*5400*/  SHF.R.U32.HI R3, RZ, 0x1, R5 ;  /* 0x00000001ff037819 */ /* 0x000fc40000011605 */
[----:B------:R-:W-:-:S04]  /*5410*/  SEL R2, RZ, 0x1, !P1 ;  /* 0x00000001ff027807 */ /* 0x000fc80004800000 */
[----:B------:R-:W-:-:S04]  /*5420*/  LOP3.LUT R2, R2, 0x1, R3, 0xf8, !PT ;  /* 0x0000000102027812 */ /* 0x000fc800078ef803 */
[----:B------:R-:W-:-:S04]  /*5430*/  LOP3.LUT R2, R2, R5, RZ, 0xc0, !PT ;  /* 0x0000000502027212 */ /* 0x000fc800078ec0ff */
[----:B------:R-:W-:-:S04]  /*5440*/  IADD3 R3, PT, PT, R3, R2, RZ ;  /* 0x0000000203037210 */ /* 0x000fc80007ffe0ff */
[----:B------:R-:W-:Y:S01]  /*5450*/  LOP3.LUT R0, R3, R0, RZ, 0xfc, !PT ;  /* 0x0000000003007212 */ /* 0x000fe200078efcff */
[----:B------:R-:W-:Y:S06]  /*5460*/  BRA `(.L_x_98) ;  /* 0x0000000000107947 */ /* 0x000fec0003800000 */
.L_x_97:
[----:B------:R-:W-:-:S04]  /*5470*/  LOP3.LUT R0, R0, 0x80000000, RZ, 0xc0, !PT ;  /* 0x8000000000007812 */ /* 0x000fc800078ec0ff */
[----:B------:R-:W-:Y:S01]  /*5480*/  LOP3.LUT R0, R0, 0x7f800000, RZ, 0xfc, !PT ;  /* 0x7f80000000007812 */ /* 0x000fe200078efcff */
[----:B------:R-:W-:Y:S06]  /*5490*/  BRA `(.L_x_98) ;  /* 0x0000000000047947 */ /* 0x000fec0003800000 */
.L_x_96:
[----:B------:R-:W-:-:S07]  /*54a0*/  IMAD R0, R5, 0x800000, R0 ;  /* 0x0080000005007824 */ /* 0x000fce00078e0200 */
.L_x_98:
[----:B------:R-:W-:Y:S05]  /*54b0*/  BSYNC.RECONVERGENT B1 ;  /* 0x0000000000017941 */ /* 0x000fea0003800200 */
.L_x_95:
[----:B------:R-:W-:Y:S05]  /*54c0*/  BRA `(.L_x_99) ;  /* 0x0000000000207947 */ /* 0x000fea0003800000 */
.L_x_94:
[----:B------:R-:W-:-:S04]  /*54d0*/  LOP3.LUT R0, R0, 0x80000000, R3, 0x48, !PT ;  /* 0x8000000000007812 */ /* 0x000fc800078e4803 */
[----:B------:R-:W-:Y:S01]  /*54e0*/  LOP3.LUT R0, R0, 0x7f800000, RZ, 0xfc, !PT ;  /* 0x7f80000000007812 */ /* 0x000fe200078efcff */
[----:B------:R-:W-:Y:S06]  /*54f0*/  BRA `(.L_x_99) ;  /* 0x0000000000147947 */ /* 0x000fec0003800000 */
.L_x_93:
[----:B------:R-:W-:Y:S01]  /*5500*/  LOP3.LUT R0, R0, 0x80000000, R3, 0x48, !PT ;  /* 0x8000000000007812 */ /* 0x000fe200078e4803 */
[----:B------:R-:W-:Y:S06]  /*5510*/  BRA `(.L_x_99) ;  /* 0x00000000000c7947 */ /* 0x000fec0003800000 */
.L_x_92:
[----:B------:R-:W0:Y:S01]  /*5520*/  MUFU.RSQ R0, -QNAN ;  /* 0xffc0000000007908 */ /* 0x000e220000001400 */
[----:B------:R-:W-:Y:S05]  /*5530*/  BRA `(.L_x_99) ;  /* 0x0000000000047947 */ /* 0x000fea0003800000 */
.L_x_91:
[----:B------:R-:W-:-:S07]  /*5540*/  FADD.FTZ R0, R3, R0 ;  /* 0x0000000003007221 */ /* 0x000fce0000010000 */
.L_x_99:
[----:B------:R-:W-:Y:S05]  /*5550*/  BSYNC.RECONVERGENT B0 ;  /* 0x0000000000007941 */ /* 0x000fea0003800200 */
.L_x_89:
[----:B------:R-:W-:-:S04]  /*5560*/  HFMA2 R7, -RZ, RZ, 0, 0 ;  /* 0x00000000ff077431 */ /* 0x000fc800000001ff */
[----:B0-----:R-:W-:Y:S05]  /*5570*/  RET.REL.NODEC R6 `(normalize_f32) ;  /* 0xffffffa806a07950 */ /* 0x001fea0003c3ffff */
.L_x_100:
[----:B------:R-:W-:-:S00]  /*5580*/  BRA `(.L_x_100) ;  /* 0xfffffffc00fc7947 */ /* 0x000fc0000383ffff */
[----:B------:R-:W-:-:S00]  /*5590*/  NOP ;  /* 0x0000000000007918 */ /* 0x000fc00000000000 */
        /* <DEDUP_REMOVED lines=14> */
.L_x_102:


//--------------------- .nv.shared.reserved.0     --------------------------
	.section	.nv.shared.reserved.0,"aw",@nobits
	.weak		__nv_reservedSMEM_offset_0_alias
	.size		__nv_reservedSMEM_offset_0_alias, 0, 64
	.other		__nv_reservedSMEM_offset_0_alias,@"STO_CUDA_RESERVED_SHARED STV_DEFAULT"
__nv_reservedSMEM_offset_0_alias:
	.zero		0
	.zero		64


//--------------------- .nv.constant0.normalize_f32 --------------------------
	.section	.nv.constant0.normalize_f32,"a",@progbits
	.sectionflags	@""
	.align	4
.nv.constant0.normalize_f32:
	.zero		924


//--------------------- SYMBOLS --------------------------

	.type		.nv.reservedSmem.offset0,@object
	.size		.nv.reservedSmem.offset0,0x4
